	.target	sm_100a

	.elftype	@"ET_EXEC"


//--------------------- .note.nv.tkinfo           --------------------------
	.section	.note.nv.tkinfo,"",@"SHT_NOTE"
	.sectionflags	@"SHF_NOTE_NV_TKINFO"
	.tkinfo
        /*0018*/ 	.word	0x00000002
        /*0030*/ 	.string	""
        /*0030*/ 	.string	"ptxas"
        /*0030*/ 	.string	"Cuda compilation tools, release 13.0, V13.0.88"
        /*0030*/ 	.string	"Build cuda_13.0.r13.0/compiler.36424714_0"
        /*0030*/ 	.string	"-arch sm_100a -m 64 "



//--------------------- .note.nv.cuinfo           --------------------------
	.section	.note.nv.cuinfo,"",@"SHT_NOTE"
	.sectionflags	@"SHF_NOTE_NV_CUINFO"
        /*0018*/ 	.short	0x0002
        /*001a*/ 	.short	0x0064
        /*001c*/ 	.short	0x0082
	.zero		2


//--------------------- .nv.info                  --------------------------
	.section	.nv.info,"",@"SHT_CUDA_INFO"
	.align	4


	//----- nvinfo : EIATTR_REGCOUNT
	.align		4
        /*0000*/ 	.byte	0x04, 0x2f
        /*0002*/ 	.short	(.L_19 - .L_18)
	.align		4
.L_18:
        /*0004*/ 	.word	index@(_ZN7cutlass13device_kernelINS_4gemm6kernel13GemmUniversalIN4cute5tupleIJiiiiEEENS1_10collective13CollectiveMmaINS1_35MainloopSm100TmaUmmaWarpSpecializedILi2ELi2ELi4ENS5_IJNS4_1CILi1EEESB_SB_EEEEENS5_IJNSA_ILi128EEENSA_ILi64EEENSA_ILi32EEEEEEfNS5_IJlSB_lEEEfSI_NS4_8TiledMMAINS4_8MMA_AtomIJNS4_17SM100_MMA_TF32_SSINS_10tfloat32_tESM_fLi128ELi64ELNS4_4UMMA5MajorE0ELSO_0ELNSN_7ScaleInE0ELSP_0EEEEEENS4_6LayoutISC_NS5_IJNSA_ILi0EEEST_ST_EEEEENS5_IJNS4_10UnderscoreESW_SW_EEEEENS4_13SM90_TMA_LOADENS4_14ComposedLayoutINS4_7SwizzleILi3ELi4ELi3EEENS4_18smem_ptr_flag_bitsILi32EEENSS_INS5_IJNSA_ILi8EEESG_EEENS5_IJSG_SB_EEEEEEEvNS4_8identityESZ_S19_vS1A_EENS_8epilogue10collective18CollectiveEpilogueINS1C_23Sm100TmaWarpSpecializedILi4ELi2ELi16ELb1ELb0EEEJSH_NS5_IJNSS_ISE_SB_EENSS_INSA_ILi16EEESB_EEEEEfSI_fSI_NS1C_6fusion15FusionCallbacksIS1G_NS1L_17LinearCombinationIffffLNS_15FloatRoundStyleE2EEESH_S1K_JEEENS4_5SM1004TMEM4LOAD26SM100_TMEM_LOAD_32dp32b16xESZ_NS10_INS11_ILi2ELi4ELi3EEES14_NSS_INS5_IJS15_S1I_EEENS5_IJS1I_SB_EEEEEEENS4_39AutoVectorizingCopyWithAssumedAlignmentILi128EEENS4_14SM90_TMA_STOREES1Z_S21_S21_EEEvvEEEEvNT_6ParamsE)
        /*0008*/ 	.word	0x0000005a


	//----- nvinfo : EIATTR_FRAME_SIZE
	.align		4
.L_19:
        /*000c*/ 	.byte	0x04, 0x11
        /*000e*/ 	.short	(.L_21 - .L_20)
	.align		4
.L_20:
        /*0010*/ 	.word	index@($__internal_2_$__cuda_sm10x_tcgen05_guardrail_trap_unallocated_columns_being_dealloced)
        /*0014*/ 	.word	0x00000000


	//----- nvinfo : EIATTR_FRAME_SIZE
	.align		4
.L_21:
        /*0018*/ 	.byte	0x04, 0x11
        /*001a*/ 	.short	(.L_23 - .L_22)
	.align		4
.L_22:
        /*001c*/ 	.word	index@($__internal_1_$__cuda_sm10x_tcgen05_guardrail_trap_phase_invalid_during_alloc)
        /*0020*/ 	.word	0x00000000


	//----- nvinfo : EIATTR_FRAME_SIZE
	.align		4
.L_23:
        /*0024*/ 	.byte	0x04, 0x11
        /*0026*/ 	.short	(.L_25 - .L_24)
	.align		4
.L_24:
        /*0028*/ 	.word	index@($__internal_0_$__cuda_sm10x_tcgen05_guardrail_trap_col_being_dealloced_not_returned_by_alloc)
        /*002c*/ 	.word	0x00000000


	//----- nvinfo : EIATTR_FRAME_SIZE
	.align		4
.L_25:
        /*0030*/ 	.byte	0x04, 0x11
        /*0032*/ 	.short	(.L_27 - .L_26)
	.align		4
.L_26:
        /*0034*/ 	.word	index@(_ZN7cutlass13device_kernelINS_4gemm6kernel13GemmUniversalIN4cute5tupleIJiiiiEEENS1_10collective13CollectiveMmaINS1_35MainloopSm100TmaUmmaWarpSpecializedILi2ELi2ELi4ENS5_IJNS4_1CILi1EEESB_SB_EEEEENS5_IJNSA_ILi128EEENSA_ILi64EEENSA_ILi32EEEEEEfNS5_IJlSB_lEEEfSI_NS4_8TiledMMAINS4_8MMA_AtomIJNS4_17SM100_MMA_TF32_SSINS_10tfloat32_tESM_fLi128ELi64ELNS4_4UMMA5MajorE0ELSO_0ELNSN_7ScaleInE0ELSP_0EEEEEENS4_6LayoutISC_NS5_IJNSA_ILi0EEEST_ST_EEEEENS5_IJNS4_10UnderscoreESW_SW_EEEEENS4_13SM90_TMA_LOADENS4_14ComposedLayoutINS4_7SwizzleILi3ELi4ELi3EEENS4_18smem_ptr_flag_bitsILi32EEENSS_INS5_IJNSA_ILi8EEESG_EEENS5_IJSG_SB_EEEEEEEvNS4_8identityESZ_S19_vS1A_EENS_8epilogue10collective18CollectiveEpilogueINS1C_23Sm100TmaWarpSpecializedILi4ELi2ELi16ELb1ELb0EEEJSH_NS5_IJNSS_ISE_SB_EENSS_INSA_ILi16EEESB_EEEEEfSI_fSI_NS1C_6fusion15FusionCallbacksIS1G_NS1L_17LinearCombinationIffffLNS_15FloatRoundStyleE2EEESH_S1K_JEEENS4_5SM1004TMEM4LOAD26SM100_TMEM_LOAD_32dp32b16xESZ_NS10_INS11_ILi2ELi4ELi3EEES14_NSS_INS5_IJS15_S1I_EEENS5_IJS1I_SB_EEEEEEENS4_39AutoVectorizingCopyWithAssumedAlignmentILi128EEENS4_14SM90_TMA_STOREES1Z_S21_S21_EEEvvEEEEvNT_6ParamsE)
        /*0038*/ 	.word	0x00000000


	//----- nvinfo : EIATTR_MIN_STACK_SIZE
	.align		4
.L_27:
        /*003c*/ 	.byte	0x04, 0x12
        /*003e*/ 	.short	(.L_29 - .L_28)
	.align		4
.L_28:
        /*0040*/ 	.word	index@(_ZN7cutlass13device_kernelINS_4gemm6kernel13GemmUniversalIN4cute5tupleIJiiiiEEENS1_10collective13CollectiveMmaINS1_35MainloopSm100TmaUmmaWarpSpecializedILi2ELi2ELi4ENS5_IJNS4_1CILi1EEESB_SB_EEEEENS5_IJNSA_ILi128EEENSA_ILi64EEENSA_ILi32EEEEEEfNS5_IJlSB_lEEEfSI_NS4_8TiledMMAINS4_8MMA_AtomIJNS4_17SM100_MMA_TF32_SSINS_10tfloat32_tESM_fLi128ELi64ELNS4_4UMMA5MajorE0ELSO_0ELNSN_7ScaleInE0ELSP_0EEEEEENS4_6LayoutISC_NS5_IJNSA_ILi0EEEST_ST_EEEEENS5_IJNS4_10UnderscoreESW_SW_EEEEENS4_13SM90_TMA_LOADENS4_14ComposedLayoutINS4_7SwizzleILi3ELi4ELi3EEENS4_18smem_ptr_flag_bitsILi32EEENSS_INS5_IJNSA_ILi8EEESG_EEENS5_IJSG_SB_EEEEEEEvNS4_8identityESZ_S19_vS1A_EENS_8epilogue10collective18CollectiveEpilogueINS1C_23Sm100TmaWarpSpecializedILi4ELi2ELi16ELb1ELb0EEEJSH_NS5_IJNSS_ISE_SB_EENSS_INSA_ILi16EEESB_EEEEEfSI_fSI_NS1C_6fusion15FusionCallbacksIS1G_NS1L_17LinearCombinationIffffLNS_15FloatRoundStyleE2EEESH_S1K_JEEENS4_5SM1004TMEM4LOAD26SM100_TMEM_LOAD_32dp32b16xESZ_NS10_INS11_ILi2ELi4ELi3EEES14_NSS_INS5_IJS15_S1I_EEENS5_IJS1I_SB_EEEEEEENS4_39AutoVectorizingCopyWithAssumedAlignmentILi128EEENS4_14SM90_TMA_STOREES1Z_S21_S21_EEEvvEEEEvNT_6ParamsE)
        /*0044*/ 	.word	0x00000000
.L_29:


//--------------------- .nv.compat                --------------------------
	.section	.nv.compat,"",@"SHT_CUDA_COMPAT_INFO"
	.align	4
        /*0000*/ 	.byte	0x02, 0x09, 0x01, 0x00, 0x02, 0x02, 0x02, 0x00, 0x02, 0x05, 0x05, 0x00, 0x03, 0x07, 0x01, 0x01
        /*0010*/ 	.byte	0x02, 0x03, 0x01, 0x00, 0x02, 0x06, 0x01, 0x00, 0x04, 0x0b, 0x08, 0x00, 0x09, 0x00, 0x00, 0x00
        /*0020*/ 	.byte	0x00, 0x00, 0x00, 0x00


//--------------------- .nv.info._ZN7cutlass13device_kernelINS_4gemm6kernel13GemmUniversalIN4cute5tupleIJiiiiEEENS1_10collective13CollectiveMmaINS1_35MainloopSm100TmaUmmaWarpSpecializedILi2ELi2ELi4ENS5_IJNS4_1CILi1EEESB_SB_EEEEENS5_IJNSA_ILi128EEENSA_ILi64EEENSA_ILi32EEEEEEfNS5_IJlSB_lEEEfSI_NS4_8TiledMMAINS4_8MMA_AtomIJNS4_17SM100_MMA_TF32_SSINS_10tfloat32_tESM_fLi128ELi64ELNS4_4UMMA5MajorE0ELSO_0ELNSN_7ScaleInE0ELSP_0EEEEEENS4_6LayoutISC_NS5_IJNSA_ILi0EEEST_ST_EEEEENS5_IJNS4_10UnderscoreESW_SW_EEEEENS4_13SM90_TMA_LOADENS4_14ComposedLayoutINS4_7SwizzleILi3ELi4ELi3EEENS4_18smem_ptr_flag_bitsILi32EEENSS_INS5_IJNSA_ILi8EEESG_EEENS5_IJSG_SB_EEEEEEEvNS4_8identityESZ_S19_vS1A_EENS_8epilogue10collective18CollectiveEpilogueINS1C_23Sm100TmaWarpSpecializedILi4ELi2ELi16ELb1ELb0EEEJSH_NS5_IJNSS_ISE_SB_EENSS_INSA_ILi16EEESB_EEEEEfSI_fSI_NS1C_6fusion15FusionCallbacksIS1G_NS1L_17LinearCombinationIffffLNS_15FloatRoundStyleE2EEESH_S1K_JEEENS4_5SM1004TMEM4LOAD26SM100_TMEM_LOAD_32dp32b16xESZ_NS10_INS11_ILi2ELi4ELi3EEES14_NSS_INS5_IJS15_S1I_EEENS5_IJS1I_SB_EEEEEEENS4_39AutoVectorizingCopyWithAssumedAlignmentILi128EEENS4_14SM90_TMA_STOREES1Z_S21_S21_EEEvvEEEEvNT_6ParamsE --------------------------
	.section	.nv.info._ZN7cutlass13device_kernelINS_4gemm6kernel13GemmUniversalIN4cute5tupleIJiiiiEEENS1_10collective13CollectiveMmaINS1_35MainloopSm100TmaUmmaWarpSpecializedILi2ELi2ELi4ENS5_IJNS4_1CILi1EEESB_SB_EEEEENS5_IJNSA_ILi128EEENSA_ILi64EEENSA_ILi32EEEEEEfNS5_IJlSB_lEEEfSI_NS4_8TiledMMAINS4_8MMA_AtomIJNS4_17SM100_MMA_TF32_SSINS_10tfloat32_tESM_fLi128ELi64ELNS4_4UMMA5MajorE0ELSO_0ELNSN_7ScaleInE0ELSP_0EEEEEENS4_6LayoutISC_NS5_IJNSA_ILi0EEEST_ST_EEEEENS5_IJNS4_10UnderscoreESW_SW_EEEEENS4_13SM90_TMA_LOADENS4_14ComposedLayoutINS4_7SwizzleILi3ELi4ELi3EEENS4_18smem_ptr_flag_bitsILi32EEENSS_INS5_IJNSA_ILi8EEESG_EEENS5_IJSG_SB_EEEEEEEvNS4_8identityESZ_S19_vS1A_EENS_8epilogue10collective18CollectiveEpilogueINS1C_23Sm100TmaWarpSpecializedILi4ELi2ELi16ELb1ELb0EEEJSH_NS5_IJNSS_ISE_SB_EENSS_INSA_ILi16EEESB_EEEEEfSI_fSI_NS1C_6fusion15FusionCallbacksIS1G_NS1L_17LinearCombinationIffffLNS_15FloatRoundStyleE2EEESH_S1K_JEEENS4_5SM1004TMEM4LOAD26SM100_TMEM_LOAD_32dp32b16xESZ_NS10_INS11_ILi2ELi4ELi3EEES14_NSS_INS5_IJS15_S1I_EEENS5_IJS1I_SB_EEEEEEENS4_39AutoVectorizingCopyWithAssumedAlignmentILi128EEENS4_14SM90_TMA_STOREES1Z_S21_S21_EEEvvEEEEvNT_6ParamsE,"",@"SHT_CUDA_INFO"
	.sectionflags	@""
	.align	4


	//----- nvinfo : EIATTR_CUDA_API_VERSION
	.align		4
        /*0000*/ 	.byte	0x04, 0x37
        /*0002*/ 	.short	(.L_31 - .L_30)
.L_30:
        /*0004*/ 	.word	0x00000082


	//----- nvinfo : EIATTR_KPARAM_INFO
	.align		4
.L_31:
        /*0008*/ 	.byte	0x04, 0x17
        /*000a*/ 	.short	(.L_33 - .L_32)
.L_32:
        /*000c*/ 	.word	0x00000000
        /*0010*/ 	.short	0x0000
        /*0012*/ 	.short	0x0000
        /*0014*/ 	.byte	0x00, 0xf0, 0x01, 0x20


	//----- nvinfo : EIATTR_AT_ENTRY_FRAGMENTS
	.align		4
.L_33:
        /*0018*/ 	.byte	0x04, 0x4f
        /*001a*/ 	.short	(.L_35 - .L_34)


	//   ....[0]....
.L_34:
        /*001c*/ 	.word	0x00000006


	//----- nvinfo : EIATTR_RESERVED_SMEM_USED
	.align		4
.L_35:
        /*0020*/ 	.byte	0x01, 0x41
	.zero		2


	//----- nvinfo : EIATTR_SPARSE_MMA_MASK
	.align		4
        /*0024*/ 	.byte	0x03, 0x50
        /*0026*/ 	.short	0x0000


	//----- nvinfo : EIATTR_TCGEN05_1CTA_USED
	.align		4
        /*0028*/ 	.byte	0x01, 0x51
	.zero		2


	//----- nvinfo : EIATTR_MAXREG_COUNT
	.align		4
        /*002c*/ 	.byte	0x03, 0x1b
        /*002e*/ 	.short	0x00ff


	//----- nvinfo : EIATTR_NUM_BARRIERS
	.align		4
        /*0030*/ 	.byte	0x02, 0x4c
        /*0032*/ 	.byte	0x07
	.zero		1


	//----- nvinfo : EIATTR_EXTERNS
	.align		4
        /*0034*/ 	.byte	0x04, 0x0f
        /*0036*/ 	.short	(.L_37 - .L_36)


	//   ....[0]....
	.align		4
.L_36:
        /*0038*/ 	.word	index@(__assertfail)


	//----- nvinfo : EIATTR_MERCURY_ISA_VERSION
	.align		4
.L_37:
        /*003c*/ 	.byte	0x03, 0x5f
        /*003e*/ 	.short	0x0101


	//----- nvinfo : EIATTR_INT_WARP_WIDE_INSTR_OFFSETS
	.align		4
        /*0040*/ 	.byte	0x04, 0x31
        /*0042*/ 	.short	(.L_39 - .L_38)


	//   ....[0]....
.L_38:
        /*0044*/ 	.word	0x00001da0


	//   ....[1]....
        /*0048*/ 	.word	0x000036c0


	//   ....[2]....
        /*004c*/ 	.word	0x000036f0


	//   ....[3]....
        /*0050*/ 	.word	0x00003740


	//   ....[4]....
        /*0054*/ 	.word	0x00004050


	//   ....[5]....
        /*0058*/ 	.word	0x000040b0


	//   ....[6]....
        /*005c*/ 	.word	0x00004190


	//   ....[7]....
        /*0060*/ 	.word	0x00004200


	//   ....[8]....
        /*0064*/ 	.word	0x00004310


	//   ....[9]....
        /*0068*/ 	.word	0x000043a0


	//   ....[10]....
        /*006c*/ 	.word	0x00004570


	//   ....[11]....
        /*0070*/ 	.word	0x000046d0


	//----- nvinfo : EIATTR_COOP_GROUP_MASK_REGIDS
	.align		4
.L_39:
        /*0074*/ 	.byte	0x04, 0x29
        /*0076*/ 	.short	(.L_41 - .L_40)


	//   ....[0]....
.L_40:
        /*0078*/ 	.word	0xffffffff


	//   ....[1]....
        /*007c*/ 	.word	0xffffffff


	//   ....[2]....
        /*0080*/ 	.word	0xffffffff


	//   ....[3]....
        /*0084*/ 	.word	0xffffffff


	//   ....[4]....
        /*0088*/ 	.word	0xffffffff


	//   ....[5]....
        /*008c*/ 	.word	0xffffffff


	//   ....[6]....
        /*0090*/ 	.word	0xffffffff


	//   ....[7]....
        /*0094*/ 	.word	0xffffffff


	//   ....[8]....
        /*0098*/ 	.word	0xffffffff


	//   ....[9]....
        /*009c*/ 	.word	0xffffffff


	//   ....[10]....
        /*00a0*/ 	.word	0xffffffff


	//   ....[11]....
        /*00a4*/ 	.word	0xffffffff


	//   ....[12]....
        /*00a8*/ 	.word	0xffffffff


	//----- nvinfo : EIATTR_COOP_GROUP_INSTR_OFFSETS
	.align		4
.L_41:
        /*00ac*/ 	.byte	0x04, 0x28
        /*00ae*/ 	.short	(.L_43 - .L_42)


	//   ....[0]....
.L_42:
        /*00b0*/ 	.word	0x00000090


	//   ....[1]....
        /*00b4*/ 	.word	0x000004d0


	//   ....[2]....
        /*00b8*/ 	.word	0x00000600


	//   ....[3]....
        /*00bc*/ 	.word	0x000007a0


	//   ....[4]....
        /*00c0*/ 	.word	0x000008a0


	//   ....[5]....
        /*00c4*/ 	.word	0x00000a10


	//   ....[6]....
        /*00c8*/ 	.word	0x00000bb0


	//   ....[7]....
        /*00cc*/ 	.word	0x00001c80


	//   ....[8]....
        /*00d0*/ 	.word	0x00002940


	//   ....[9]....
        /*00d4*/ 	.word	0x00002b50


	//   ....[10]....
        /*00d8*/ 	.word	0x00002b80


	//   ....[11]....
        /*00dc*/ 	.word	0x000035b0


	//   ....[12]....
        /*00e0*/ 	.word	0x000037e0


	//----- nvinfo : EIATTR_VRC_CTA_INIT_COUNT
	.align		4
.L_43:
        /*00e4*/ 	.byte	0x02, 0x4a
        /*00e6*/ 	.byte	0x80
	.zero		1


	//----- nvinfo : EIATTR_SYSCALL_OFFSETS
	.align		4
        /*00e8*/ 	.byte	0x04, 0x46
        /*00ea*/ 	.short	(.L_45 - .L_44)


	//   ....[0]....
.L_44:
        /*00ec*/ 	.word	0x00005150


	//   ....[1]....
        /*00f0*/ 	.word	0x00005240


	//   ....[2]....
        /*00f4*/ 	.word	0x000059b0


	//   ....[3]....
        /*00f8*/ 	.word	0x00006130


	//   ....[4]....
        /*00fc*/ 	.word	0x00006880


	//   ....[5]....
        /*0100*/ 	.word	0x00006fd0


	//----- nvinfo : EIATTR_MBARRIER_INSTR_OFFSETS
	.align		4
.L_45:
        /*0104*/ 	.byte	0x04, 0x39
        /*0106*/ 	.short	(.L_47 - .L_46)


	//   ....[0]....
.L_46:
        /*0108*/ 	.word	0x000005b0
        /*010c*/ 	.word	0x000000ff
        /*0110*/ 	.word	0x00000000
        /*0114*/ 	.short	0x0100
        /*0116*/ 	.byte	0x05
	.zero		1


	//   ....[1]....
        /*0118*/ 	.word	0x000005c0
        /*011c*/ 	.word	0x000000ff
        /*0120*/ 	.word	0x00000010
        /*0124*/ 	.short	0x0100
        /*0126*/ 	.byte	0x05
	.zero		1


	//   ....[2]....
        /*0128*/ 	.word	0x000005d0
        /*012c*/ 	.word	0x000000ff
        /*0130*/ 	.word	0x00000008
        /*0134*/ 	.short	0x0100
        /*0136*/ 	.byte	0x05
	.zero		1


	//   ....[3]....
        /*0138*/ 	.word	0x000005e0
        /*013c*/ 	.word	0x000000ff
        /*0140*/ 	.word	0x00000018
        /*0144*/ 	.short	0x0100
        /*0146*/ 	.byte	0x05
	.zero		1


	//   ....[4]....
        /*0148*/ 	.word	0x00000710
        /*014c*/ 	.word	0x000000ff
        /*0150*/ 	.word	0x00000020
        /*0154*/ 	.short	0x0100
        /*0156*/ 	.byte	0x07
	.zero		1


	//   ....[5]....
        /*0158*/ 	.word	0x00000720
        /*015c*/ 	.word	0x000000ff
        /*0160*/ 	.word	0x00000040
        /*0164*/ 	.short	0x0100
        /*0166*/ 	.byte	0x07
	.zero		1


	//   ....[6]....
        /*0168*/ 	.word	0x00000730
        /*016c*/ 	.word	0x000000ff
        /*0170*/ 	.word	0x00000028
        /*0174*/ 	.short	0x0100
        /*0176*/ 	.byte	0x07
	.zero		1


	//   ....[7]....
        /*0178*/ 	.word	0x00000740
        /*017c*/ 	.word	0x000000ff
        /*0180*/ 	.word	0x00000048
        /*0184*/ 	.short	0x0100
        /*0186*/ 	.byte	0x07
	.zero		1


	//   ....[8]....
        /*0188*/ 	.word	0x00000750
        /*018c*/ 	.word	0x000000ff
        /*0190*/ 	.word	0x00000030
        /*0194*/ 	.short	0x0100
        /*0196*/ 	.byte	0x07
	.zero		1


	//   ....[9]....
        /*0198*/ 	.word	0x00000760
        /*019c*/ 	.word	0x000000ff
        /*01a0*/ 	.word	0x00000050
        /*01a4*/ 	.short	0x0100
        /*01a6*/ 	.byte	0x07
	.zero		1


	//   ....[10]....
        /*01a8*/ 	.word	0x00000770
        /*01ac*/ 	.word	0x000000ff
        /*01b0*/ 	.word	0x00000038
        /*01b4*/ 	.short	0x0100
        /*01b6*/ 	.byte	0x07
	.zero		1


	//   ....[11]....
        /*01b8*/ 	.word	0x00000780
        /*01bc*/ 	.word	0x000000ff
        /*01c0*/ 	.word	0x00000058
        /*01c4*/ 	.short	0x0100
        /*01c6*/ 	.byte	0x07
	.zero		1


	//   ....[12]....
        /*01c8*/ 	.word	0x00000870
        /*01cc*/ 	.word	0x000000ff
        /*01d0*/ 	.word	0x00000060
        /*01d4*/ 	.short	0x0100
        /*01d6*/ 	.byte	0x05
	.zero		1


	//   ....[13]....
        /*01d8*/ 	.word	0x00000880
        /*01dc*/ 	.word	0x000000ff
        /*01e0*/ 	.word	0x00000068
        /*01e4*/ 	.short	0x0100
        /*01e6*/ 	.byte	0x05
	.zero		1


	//   ....[14]....
        /*01e8*/ 	.word	0x000009c0
        /*01ec*/ 	.word	0x000000ff
        /*01f0*/ 	.word	0x00000070
        /*01f4*/ 	.short	0x0100
        /*01f6*/ 	.byte	0x05
	.zero		1


	//   ....[15]....
        /*01f8*/ 	.word	0x000009d0
        /*01fc*/ 	.word	0x000000ff
        /*0200*/ 	.word	0x00000080
        /*0204*/ 	.short	0x0100
        /*0206*/ 	.byte	0x05
	.zero		1


	//   ....[16]....
        /*0208*/ 	.word	0x000009e0
        /*020c*/ 	.word	0x000000ff
        /*0210*/ 	.word	0x00000078
        /*0214*/ 	.short	0x0100
        /*0216*/ 	.byte	0x05
	.zero		1


	//   ....[17]....
        /*0218*/ 	.word	0x000009f0
        /*021c*/ 	.word	0x000000ff
        /*0220*/ 	.word	0x00000088
        /*0224*/ 	.short	0x0100
        /*0226*/ 	.byte	0x05
	.zero		1


	//   ....[18]....
        /*0228*/ 	.word	0x00000b20
        /*022c*/ 	.word	0x000000ff
        /*0230*/ 	.word	0x00000090
        /*0234*/ 	.short	0x0100
        /*0236*/ 	.byte	0x07
	.zero		1


	//   ....[19]....
        /*0238*/ 	.word	0x00000b30
        /*023c*/ 	.word	0x000000ff
        /*0240*/ 	.word	0x000000b0
        /*0244*/ 	.short	0x0100
        /*0246*/ 	.byte	0x07
	.zero		1


	//   ....[20]....
        /*0248*/ 	.word	0x00000b40
        /*024c*/ 	.word	0x000000ff
        /*0250*/ 	.word	0x00000098
        /*0254*/ 	.short	0x0100
        /*0256*/ 	.byte	0x07
	.zero		1


	//   ....[21]....
        /*0258*/ 	.word	0x00000b50
        /*025c*/ 	.word	0x000000ff
        /*0260*/ 	.word	0x000000b8
        /*0264*/ 	.short	0x0100
        /*0266*/ 	.byte	0x07
	.zero		1


	//   ....[22]....
        /*0268*/ 	.word	0x00000b60
        /*026c*/ 	.word	0x000000ff
        /*0270*/ 	.word	0x000000a0
        /*0274*/ 	.short	0x0100
        /*0276*/ 	.byte	0x07
	.zero		1


	//   ....[23]....
        /*0278*/ 	.word	0x00000b70
        /*027c*/ 	.word	0x000000ff
        /*0280*/ 	.word	0x000000c0
        /*0284*/ 	.short	0x0100
        /*0286*/ 	.byte	0x07
	.zero		1


	//   ....[24]....
        /*0288*/ 	.word	0x00000b80
        /*028c*/ 	.word	0x000000ff
        /*0290*/ 	.word	0x000000a8
        /*0294*/ 	.short	0x0100
        /*0296*/ 	.byte	0x07
	.zero		1


	//   ....[25]....
        /*0298*/ 	.word	0x00000b90
        /*029c*/ 	.word	0x000000ff
        /*02a0*/ 	.word	0x000000c8
        /*02a4*/ 	.short	0x0100
        /*02a6*/ 	.byte	0x07
	.zero		1


	//   ....[26]....
        /*02a8*/ 	.word	0x00000c80
        /*02ac*/ 	.word	0x000000ff
        /*02b0*/ 	.word	0x000000d0
        /*02b4*/ 	.short	0x0100
        /*02b6*/ 	.byte	0x05
	.zero		1


	//   ....[27]....
        /*02b8*/ 	.word	0x00000c90
        /*02bc*/ 	.word	0x000000ff
        /*02c0*/ 	.word	0x000000e0
        /*02c4*/ 	.short	0x0100
        /*02c6*/ 	.byte	0x05
	.zero		1


	//   ....[28]....
        /*02c8*/ 	.word	0x00000ca0
        /*02cc*/ 	.word	0x000000ff
        /*02d0*/ 	.word	0x000000d8
        /*02d4*/ 	.short	0x0100
        /*02d6*/ 	.byte	0x05
	.zero		1


	//   ....[29]....
        /*02d8*/ 	.word	0x00000cb0
        /*02dc*/ 	.word	0x000000ff
        /*02e0*/ 	.word	0x000000e8
        /*02e4*/ 	.short	0x0100
        /*02e6*/ 	.byte	0x05
	.zero		1


	//   ....[30]....
        /*02e8*/ 	.word	0x00001580
        /*02ec*/ 	.word	0x00000002
        /*02f0*/ 	.word	0x000000e0
        /*02f4*/ 	.short	0x010a
        /*02f6*/ 	.byte	0xff
	.zero		1


	//   ....[31]....
        /*02f8*/ 	.word	0x000015b0
        /*02fc*/ 	.word	0x00000002
        /*0300*/ 	.word	0x000000d0
        /*0304*/ 	.short	0x0101
        /*0306*/ 	.byte	0xff
	.zero		1


	//   ....[32]....
        /*0308*/ 	.word	0x00001680
        /*030c*/ 	.word	0x000000ff
        /*0310*/ 	.word	0x00000010
        /*0314*/ 	.short	0x010a
        /*0316*/ 	.byte	0x08
	.zero		1


	//   ....[33]....
        /*0318*/ 	.word	0x00001720
        /*031c*/ 	.word	0x000000ff
        /*0320*/ 	.word	0x00000010
        /*0324*/ 	.short	0x010a
        /*0326*/ 	.byte	0x21
	.zero		1


	//   ....[34]....
        /*0328*/ 	.word	0x00001870
        /*032c*/ 	.word	0x000000ff
        /*0330*/ 	.word	0x00000010
        /*0334*/ 	.short	0x010a
        /*0336*/ 	.byte	0x08
	.zero		1


	//   ....[35]....
        /*0338*/ 	.word	0x00001980
        /*033c*/ 	.word	0x000000ff
        /*0340*/ 	.word	0x00000068
        /*0344*/ 	.short	0x0101
        /*0346*/ 	.byte	0x04
	.zero		1


	//   ....[36]....
        /*0348*/ 	.word	0x000019a0
        /*034c*/ 	.word	0x000000ff
        /*0350*/ 	.word	0x00000010
        /*0354*/ 	.short	0x010a
        /*0356*/ 	.byte	0x08
	.zero		1


	//   ....[37]....
        /*0358*/ 	.word	0x00001a20
        /*035c*/ 	.word	0x000000ff
        /*0360*/ 	.word	0x00000010
        /*0364*/ 	.short	0x010a
        /*0366*/ 	.byte	0x11
	.zero		1


	//   ....[38]....
        /*0368*/ 	.word	0x00001b70
        /*036c*/ 	.word	0x000000ff
        /*0370*/ 	.word	0x00000010
        /*0374*/ 	.short	0x010a
        /*0376*/ 	.byte	0x08
	.zero		1


	//   ....[39]....
        /*0378*/ 	.word	0x00001cb0
        /*037c*/ 	.word	0x00000002
        /*0380*/ 	.word	0x00000070
        /*0384*/ 	.short	0x010a
        /*0386*/ 	.byte	0xff
	.zero		1


	//   ....[40]....
        /*0388*/ 	.word	0x00001d70
        /*038c*/ 	.word	0x00000002
        /*0390*/ 	.word	0x00000000
        /*0394*/ 	.short	0x0101
        /*0396*/ 	.byte	0xff
	.zero		1


	//   ....[41]....
        /*0398*/ 	.word	0x000022d0
        /*039c*/ 	.word	0x000000ff
        /*03a0*/ 	.word	0x00000000
        /*03a4*/ 	.short	0x010a
        /*03a6*/ 	.byte	0x04
	.zero		1


	//   ....[42]....
        /*03a8*/ 	.word	0x00002370
        /*03ac*/ 	.word	0x00000000
        /*03b0*/ 	.word	0x00000000
        /*03b4*/ 	.short	0x010a
        /*03b6*/ 	.byte	0xff
	.zero		1


	//   ....[43]....
        /*03b8*/ 	.word	0x00002490
        /*03bc*/ 	.word	0x00000000
        /*03c0*/ 	.word	0x000000d0
        /*03c4*/ 	.short	0x010a
        /*03c6*/ 	.byte	0xff
	.zero		1


	//   ....[44]....
        /*03c8*/ 	.word	0x00002500
        /*03cc*/ 	.word	0x00000000
        /*03d0*/ 	.word	0x00000000
        /*03d4*/ 	.short	0x0101
        /*03d6*/ 	.byte	0xff
	.zero		1


	//   ....[45]....
        /*03d8*/ 	.word	0x00002520
        /*03dc*/ 	.word	0x000000ff
        /*03e0*/ 	.word	0x00000080
        /*03e4*/ 	.short	0x010a
        /*03e6*/ 	.byte	0x05
	.zero		1


	//   ....[46]....
        /*03e8*/ 	.word	0x00002640
        /*03ec*/ 	.word	0x00000000
        /*03f0*/ 	.word	0x00000070
        /*03f4*/ 	.short	0x010a
        /*03f6*/ 	.byte	0xff
	.zero		1


	//   ....[47]....
        /*03f8*/ 	.word	0x00002740
        /*03fc*/ 	.word	0x00000000
        /*0400*/ 	.word	0x00000000
        /*0404*/ 	.short	0x0101
        /*0406*/ 	.byte	0xff
	.zero		1


	//   ....[48]....
        /*0408*/ 	.word	0x000027d0
        /*040c*/ 	.word	0x000000ff
        /*0410*/ 	.word	0x00000080
        /*0414*/ 	.short	0x0106
        /*0416*/ 	.byte	0x05
	.zero		1


	//   ....[49]....
        /*0418*/ 	.word	0x000027f0
        /*041c*/ 	.word	0x000000ff
        /*0420*/ 	.word	0x00000080
        /*0424*/ 	.short	0x010a
        /*0426*/ 	.byte	0x05
	.zero		1


	//   ....[50]....
        /*0428*/ 	.word	0x00002880
        /*042c*/ 	.word	0x000000ff
        /*0430*/ 	.word	0x00000080
        /*0434*/ 	.short	0x0106
        /*0436*/ 	.byte	0x04
	.zero		1


	//   ....[51]....
        /*0438*/ 	.word	0x000028c0
        /*043c*/ 	.word	0x00000000
        /*0440*/ 	.word	0x00000080
        /*0444*/ 	.short	0x010a
        /*0446*/ 	.byte	0xff
	.zero		1


	//   ....[52]....
        /*0448*/ 	.word	0x00002e00
        /*044c*/ 	.word	0x00000000
        /*0450*/ 	.word	0x00000070
        /*0454*/ 	.short	0x010a
        /*0456*/ 	.byte	0xff
	.zero		1


	//   ....[53]....
        /*0458*/ 	.word	0x00002f10
        /*045c*/ 	.word	0x00000003
        /*0460*/ 	.word	0x00000000
        /*0464*/ 	.short	0x0101
        /*0466*/ 	.byte	0xff
	.zero		1


	//   ....[54]....
        /*0468*/ 	.word	0x00002f20
        /*046c*/ 	.word	0x000000ff
        /*0470*/ 	.word	0x00000000
        /*0474*/ 	.short	0x010a
        /*0476*/ 	.byte	0x06
	.zero		1


	//   ....[55]....
        /*0478*/ 	.word	0x00002f40
        /*047c*/ 	.word	0x000000ff
        /*0480*/ 	.word	0x000000b0
        /*0484*/ 	.short	0x010a
        /*0486*/ 	.byte	0x07
	.zero		1


	//   ....[56]....
        /*0488*/ 	.word	0x00003010
        /*048c*/ 	.word	0x000000ff
        /*0490*/ 	.word	0x00000000
        /*0494*/ 	.short	0x010a
        /*0496*/ 	.byte	0x06
	.zero		1


	//   ....[57]....
        /*0498*/ 	.word	0x00003140
        /*049c*/ 	.word	0x000000ff
        /*04a0*/ 	.word	0x00000000
        /*04a4*/ 	.short	0x010a
        /*04a6*/ 	.byte	0x1a
	.zero		1


	//   ....[58]....
        /*04a8*/ 	.word	0x000033e0
        /*04ac*/ 	.word	0x000000ff
        /*04b0*/ 	.word	0x00000000
        /*04b4*/ 	.short	0x010a
        /*04b6*/ 	.byte	0x06
	.zero		1


	//   ....[59]....
        /*04b8*/ 	.word	0x00003470
        /*04bc*/ 	.word	0x000000ff
        /*04c0*/ 	.word	0x00000000
        /*04c4*/ 	.short	0x010a
        /*04c6*/ 	.byte	0x06
	.zero		1


	//   ....[60]....
        /*04c8*/ 	.word	0x00003500
        /*04cc*/ 	.word	0x000000ff
        /*04d0*/ 	.word	0x00000000
        /*04d4*/ 	.short	0x010a
        /*04d6*/ 	.byte	0x06
	.zero		1


	//   ....[61]....
        /*04d8*/ 	.word	0x00003590
        /*04dc*/ 	.word	0x000000ff
        /*04e0*/ 	.word	0x00000000
        /*04e4*/ 	.short	0x010a
        /*04e6*/ 	.byte	0x07
	.zero		1


	//   ....[62]....
        /*04e8*/ 	.word	0x00003a00
        /*04ec*/ 	.word	0x00000000
        /*04f0*/ 	.word	0x00000070
        /*04f4*/ 	.short	0x010a
        /*04f6*/ 	.byte	0xff
	.zero		1


	//   ....[63]....
        /*04f8*/ 	.word	0x00003ac0
        /*04fc*/ 	.word	0x00000000
        /*0500*/ 	.word	0x00000000
        /*0504*/ 	.short	0x0101
        /*0506*/ 	.byte	0xff
	.zero		1


	//   ....[64]....
        /*0508*/ 	.word	0x00003de0
        /*050c*/ 	.word	0x000000ff
        /*0510*/ 	.word	0x00000068
        /*0514*/ 	.short	0x010a
        /*0516*/ 	.byte	0x07
	.zero		1


	//   ....[65]....
        /*0518*/ 	.word	0x00003fd0
        /*051c*/ 	.word	0x000000ff
        /*0520*/ 	.word	0x00000040
        /*0524*/ 	.short	0x010a
        /*0526*/ 	.byte	0x07
	.zero		1


	//   ....[66]....
        /*0528*/ 	.word	0x00004140
        /*052c*/ 	.word	0x000000ff
        /*0530*/ 	.word	0x00000020
        /*0534*/ 	.short	0x010b
        /*0536*/ 	.byte	0x07
	.zero		1


	//   ....[67]....
        /*0538*/ 	.word	0x00004150
        /*053c*/ 	.word	0x000000ff
        /*0540*/ 	.word	0x00000000
        /*0544*/ 	.short	0x0101
        /*0546*/ 	.byte	0x08
	.zero		1


	//   ....[68]....
        /*0548*/ 	.word	0x00004160
        /*054c*/ 	.word	0x000000ff
        /*0550*/ 	.word	0x00000048
        /*0554*/ 	.short	0x010a
        /*0556*/ 	.byte	0x07
	.zero		1


	//   ....[69]....
        /*0558*/ 	.word	0x000042b0
        /*055c*/ 	.word	0x000000ff
        /*0560*/ 	.word	0x00000028
        /*0564*/ 	.short	0x010b
        /*0566*/ 	.byte	0x07
	.zero		1


	//   ....[70]....
        /*0568*/ 	.word	0x000042c0
        /*056c*/ 	.word	0x000000ff
        /*0570*/ 	.word	0x00000000
        /*0574*/ 	.short	0x0101
        /*0576*/ 	.byte	0x08
	.zero		1


	//   ....[71]....
        /*0578*/ 	.word	0x000042d0
        /*057c*/ 	.word	0x000000ff
        /*0580*/ 	.word	0x00000050
        /*0584*/ 	.short	0x010a
        /*0586*/ 	.byte	0x07
	.zero		1


	//   ....[72]....
        /*0588*/ 	.word	0x00004450
        /*058c*/ 	.word	0x000000ff
        /*0590*/ 	.word	0x00000030
        /*0594*/ 	.short	0x010b
        /*0596*/ 	.byte	0x07
	.zero		1


	//   ....[73]....
        /*0598*/ 	.word	0x00004490
        /*059c*/ 	.word	0x000000ff
        /*05a0*/ 	.word	0x00000000
        /*05a4*/ 	.short	0x0101
        /*05a6*/ 	.byte	0x08
	.zero		1


	//   ....[74]....
        /*05a8*/ 	.word	0x000044d0
        /*05ac*/ 	.word	0x000000ff
        /*05b0*/ 	.word	0x00000058
        /*05b4*/ 	.short	0x010a
        /*05b6*/ 	.byte	0x07
	.zero		1


	//   ....[75]....
        /*05b8*/ 	.word	0x00004710
        /*05bc*/ 	.word	0x000000ff
        /*05c0*/ 	.word	0x00000038
        /*05c4*/ 	.short	0x010b
        /*05c6*/ 	.byte	0x07
	.zero		1


	//   ....[76]....
        /*05c8*/ 	.word	0x00004730
        /*05cc*/ 	.word	0x000000ff
        /*05d0*/ 	.word	0x00000000
        /*05d4*/ 	.short	0x0101
        /*05d6*/ 	.byte	0x0d
	.zero		1


	//   ....[77]....
        /*05d8*/ 	.word	0x00004760
        /*05dc*/ 	.word	0x000000ff
        /*05e0*/ 	.word	0x00000040
        /*05e4*/ 	.short	0x010a
        /*05e6*/ 	.byte	0x07
	.zero		1


	//   ....[78]....
        /*05e8*/ 	.word	0x00004780
        /*05ec*/ 	.word	0x000000ff
        /*05f0*/ 	.word	0x00000048
        /*05f4*/ 	.short	0x010a
        /*05f6*/ 	.byte	0x07
	.zero		1


	//   ....[79]....
        /*05f8*/ 	.word	0x000047a0
        /*05fc*/ 	.word	0x000000ff
        /*0600*/ 	.word	0x00000050
        /*0604*/ 	.short	0x010a
        /*0606*/ 	.byte	0x07
	.zero		1


	//   ....[80]....
        /*0608*/ 	.word	0x000047e0
        /*060c*/ 	.word	0x00000000
        /*0610*/ 	.word	0x00000058
        /*0614*/ 	.short	0x010a
        /*0616*/ 	.byte	0xff
	.zero		1


	//   ....[81]....
        /*0618*/ 	.word	0x00004b10
        /*061c*/ 	.word	0x00000000
        /*0620*/ 	.word	0x00000070
        /*0624*/ 	.short	0x010a
        /*0626*/ 	.byte	0xff
	.zero		1


	//   ....[82]....
        /*0628*/ 	.word	0x00004c20
        /*062c*/ 	.word	0x00000000
        /*0630*/ 	.word	0x00000000
        /*0634*/ 	.short	0x0101
        /*0636*/ 	.byte	0xff
	.zero		1


	//   ....[83]....
        /*0638*/ 	.word	0x00005670
        /*063c*/ 	.word	0x000000ff
        /*0640*/ 	.word	0x00000020
        /*0644*/ 	.short	0x010a
        /*0646*/ 	.byte	0x30
	.zero		1


	//   ....[84]....
        /*0648*/ 	.word	0x000056b0
        /*064c*/ 	.word	0x00000054
        /*0650*/ 	.word	0x00000090
        /*0654*/ 	.short	0x010a
        /*0656*/ 	.byte	0xff
	.zero		1


	//   ....[85]....
        /*0658*/ 	.word	0x000057a0
        /*065c*/ 	.word	0x000000ff
        /*0660*/ 	.word	0x00000020
        /*0664*/ 	.short	0x010a
        /*0666*/ 	.byte	0x30
	.zero		1


	//   ....[86]....
        /*0668*/ 	.word	0x00005890
        /*066c*/ 	.word	0x00000054
        /*0670*/ 	.word	0x00000090
        /*0674*/ 	.short	0x010a
        /*0676*/ 	.byte	0xff
	.zero		1


	//   ....[87]....
        /*0678*/ 	.word	0x00005e60
        /*067c*/ 	.word	0x00000000
        /*0680*/ 	.word	0x00000000
        /*0684*/ 	.short	0x0101
        /*0686*/ 	.byte	0xff
	.zero		1


	//   ....[88]....
        /*0688*/ 	.word	0x00005e70
        /*068c*/ 	.word	0x00000002
        /*0690*/ 	.word	0x00000020
        /*0694*/ 	.short	0x010a
        /*0696*/ 	.byte	0xff
	.zero		1


	//   ....[89]....
        /*0698*/ 	.word	0x00005f50
        /*069c*/ 	.word	0x00000002
        /*06a0*/ 	.word	0x00000020
        /*06a4*/ 	.short	0x010a
        /*06a6*/ 	.byte	0xff
	.zero		1


	//   ....[90]....
        /*06a8*/ 	.word	0x000065b0
        /*06ac*/ 	.word	0x00000010
        /*06b0*/ 	.word	0x00000000
        /*06b4*/ 	.short	0x0101
        /*06b6*/ 	.byte	0xff
	.zero		1


	//   ....[91]....
        /*06b8*/ 	.word	0x000065d0
        /*06bc*/ 	.word	0x00000000
        /*06c0*/ 	.word	0x00000020
        /*06c4*/ 	.short	0x010a
        /*06c6*/ 	.byte	0xff
	.zero		1


	//   ....[92]....
        /*06c8*/ 	.word	0x000066a0
        /*06cc*/ 	.word	0x00000000
        /*06d0*/ 	.word	0x00000020
        /*06d4*/ 	.short	0x010a
        /*06d6*/ 	.byte	0xff
	.zero		1


	//   ....[93]....
        /*06d8*/ 	.word	0x00006d00
        /*06dc*/ 	.word	0x00000010
        /*06e0*/ 	.word	0x00000000
        /*06e4*/ 	.short	0x0101
        /*06e6*/ 	.byte	0xff
	.zero		1


	//   ....[94]....
        /*06e8*/ 	.word	0x00006d20
        /*06ec*/ 	.word	0x00000000
        /*06f0*/ 	.word	0x00000020
        /*06f4*/ 	.short	0x010a
        /*06f6*/ 	.byte	0xff
	.zero		1


	//   ....[95]....
        /*06f8*/ 	.word	0x00006df0
        /*06fc*/ 	.word	0x00000000
        /*0700*/ 	.word	0x00000020
        /*0704*/ 	.short	0x010a
        /*0706*/ 	.byte	0xff
	.zero		1


	//   ....[96]....
        /*0708*/ 	.word	0x00007070
        /*070c*/ 	.word	0x000000ff
        /*0710*/ 	.word	0x00000000
        /*0714*/ 	.short	0x0101
        /*0716*/ 	.byte	0x05
	.zero		1


	//   ....[97]....
        /*0718*/ 	.word	0x000074b0
        /*071c*/ 	.word	0x00000000
        /*0720*/ 	.word	0x00000000
        /*0724*/ 	.short	0x0101
        /*0726*/ 	.byte	0xff
	.zero		1


	//   ....[98]....
        /*0728*/ 	.word	0x00007720
        /*072c*/ 	.word	0x000000ff
        /*0730*/ 	.word	0x00000000
        /*0734*/ 	.short	0x0101
        /*0736*/ 	.byte	0x04
	.zero		1


	//   ....[99]....
        /*0738*/ 	.word	0x00007740
        /*073c*/ 	.word	0x00000002
        /*0740*/ 	.word	0x000000e0
        /*0744*/ 	.short	0x010a
        /*0746*/ 	.byte	0xff
	.zero		1


	//   ....[100]....
        /*0748*/ 	.word	0x000077a0
        /*074c*/ 	.word	0x00000002
        /*0750*/ 	.word	0x00000010
        /*0754*/ 	.short	0x010a
        /*0756*/ 	.byte	0xff
	.zero		1


	//   ....[101]....
        /*0758*/ 	.word	0x00007800
        /*075c*/ 	.word	0x00000002
        /*0760*/ 	.word	0x00000010
        /*0764*/ 	.short	0x010a
        /*0766*/ 	.byte	0xff
	.zero		1


	//   ....[102]....
        /*0768*/ 	.word	0x00007850
        /*076c*/ 	.word	0x00000002
        /*0770*/ 	.word	0x00000070
        /*0774*/ 	.short	0x010a
        /*0776*/ 	.byte	0xff
	.zero		1


	//   ....[103]....
        /*0778*/ 	.word	0x000078b0
        /*077c*/ 	.word	0x00000000
        /*0780*/ 	.word	0x00000000
        /*0784*/ 	.short	0x010a
        /*0786*/ 	.byte	0xff
	.zero		1


	//   ....[104]....
        /*0788*/ 	.word	0x00007900
        /*078c*/ 	.word	0x00000000
        /*0790*/ 	.word	0x000000d0
        /*0794*/ 	.short	0x010a
        /*0796*/ 	.byte	0xff
	.zero		1


	//   ....[105]....
        /*0798*/ 	.word	0x00007960
        /*079c*/ 	.word	0x00000000
        /*07a0*/ 	.word	0x00000080
        /*07a4*/ 	.short	0x010a
        /*07a6*/ 	.byte	0xff
	.zero		1


	//   ....[106]....
        /*07a8*/ 	.word	0x000079b0
        /*07ac*/ 	.word	0x00000000
        /*07b0*/ 	.word	0x00000070
        /*07b4*/ 	.short	0x010a
        /*07b6*/ 	.byte	0xff
	.zero		1


	//   ....[107]....
        /*07b8*/ 	.word	0x00007a10
        /*07bc*/ 	.word	0x00000000
        /*07c0*/ 	.word	0x00000080
        /*07c4*/ 	.short	0x010a
        /*07c6*/ 	.byte	0xff
	.zero		1


	//   ....[108]....
        /*07c8*/ 	.word	0x00007a60
        /*07cc*/ 	.word	0x00000000
        /*07d0*/ 	.word	0x00000070
        /*07d4*/ 	.short	0x010a
        /*07d6*/ 	.byte	0xff
	.zero		1


	//   ....[109]....
        /*07d8*/ 	.word	0x00007ac0
        /*07dc*/ 	.word	0x00000002
        /*07e0*/ 	.word	0x000000b0
        /*07e4*/ 	.short	0x010a
        /*07e6*/ 	.byte	0xff
	.zero		1


	//   ....[110]....
        /*07e8*/ 	.word	0x00007b20
        /*07ec*/ 	.word	0x00000000
        /*07f0*/ 	.word	0x00000000
        /*07f4*/ 	.short	0x010a
        /*07f6*/ 	.byte	0xff
	.zero		1


	//   ....[111]....
        /*07f8*/ 	.word	0x00007b80
        /*07fc*/ 	.word	0x00000000
        /*0800*/ 	.word	0x00000000
        /*0804*/ 	.short	0x010a
        /*0806*/ 	.byte	0xff
	.zero		1


	//   ....[112]....
        /*0808*/ 	.word	0x00007be0
        /*080c*/ 	.word	0x00000000
        /*0810*/ 	.word	0x00000000
        /*0814*/ 	.short	0x010a
        /*0816*/ 	.byte	0xff
	.zero		1


	//   ....[113]....
        /*0818*/ 	.word	0x00007c40
        /*081c*/ 	.word	0x00000000
        /*0820*/ 	.word	0x00000000
        /*0824*/ 	.short	0x010a
        /*0826*/ 	.byte	0xff
	.zero		1


	//   ....[114]....
        /*0828*/ 	.word	0x00007ca0
        /*082c*/ 	.word	0x00000000
        /*0830*/ 	.word	0x00000000
        /*0834*/ 	.short	0x010a
        /*0836*/ 	.byte	0xff
	.zero		1


	//   ....[115]....
        /*0838*/ 	.word	0x00007cf0
        /*083c*/ 	.word	0x00000000
        /*0840*/ 	.word	0x00000070
        /*0844*/ 	.short	0x010a
        /*0846*/ 	.byte	0xff
	.zero		1


	//   ....[116]....
        /*0848*/ 	.word	0x00007d50
        /*084c*/ 	.word	0x00000000
        /*0850*/ 	.word	0x00000068
        /*0854*/ 	.short	0x010a
        /*0856*/ 	.byte	0xff
	.zero		1


	//   ....[117]....
        /*0858*/ 	.word	0x00007db0
        /*085c*/ 	.word	0x00000000
        /*0860*/ 	.word	0x00000040
        /*0864*/ 	.short	0x010a
        /*0866*/ 	.byte	0xff
	.zero		1


	//   ....[118]....
        /*0868*/ 	.word	0x00007e10
        /*086c*/ 	.word	0x00000000
        /*0870*/ 	.word	0x00000048
        /*0874*/ 	.short	0x010a
        /*0876*/ 	.byte	0xff
	.zero		1


	//   ....[119]....
        /*0878*/ 	.word	0x00007e70
        /*087c*/ 	.word	0x00000000
        /*0880*/ 	.word	0x00000050
        /*0884*/ 	.short	0x010a
        /*0886*/ 	.byte	0xff
	.zero		1


	//   ....[120]....
        /*0888*/ 	.word	0x00007ed0
        /*088c*/ 	.word	0x00000000
        /*0890*/ 	.word	0x00000058
        /*0894*/ 	.short	0x010a
        /*0896*/ 	.byte	0xff
	.zero		1


	//   ....[121]....
        /*0898*/ 	.word	0x00007f30
        /*089c*/ 	.word	0x00000000
        /*08a0*/ 	.word	0x00000040
        /*08a4*/ 	.short	0x010a
        /*08a6*/ 	.byte	0xff
	.zero		1


	//   ....[122]....
        /*08a8*/ 	.word	0x00007f90
        /*08ac*/ 	.word	0x00000000
        /*08b0*/ 	.word	0x00000048
        /*08b4*/ 	.short	0x010a
        /*08b6*/ 	.byte	0xff
	.zero		1


	//   ....[123]....
        /*08b8*/ 	.word	0x00007ff0
        /*08bc*/ 	.word	0x00000000
        /*08c0*/ 	.word	0x00000050
        /*08c4*/ 	.short	0x010a
        /*08c6*/ 	.byte	0xff
	.zero		1


	//   ....[124]....
        /*08c8*/ 	.word	0x00008040
        /*08cc*/ 	.word	0x00000000
        /*08d0*/ 	.word	0x00000070
        /*08d4*/ 	.short	0x010a
        /*08d6*/ 	.byte	0xff
	.zero		1


	//   ....[125]....
        /*08d8*/ 	.word	0x000080a0
        /*08dc*/ 	.word	0x00000002
        /*08e0*/ 	.word	0x00000020
        /*08e4*/ 	.short	0x010a
        /*08e6*/ 	.byte	0xff
	.zero		1


	//   ....[126]....
        /*08e8*/ 	.word	0x000080f0
        /*08ec*/ 	.word	0x00000054
        /*08f0*/ 	.word	0x00000090
        /*08f4*/ 	.short	0x010a
        /*08f6*/ 	.byte	0xff
	.zero		1


	//   ....[127]....
        /*08f8*/ 	.word	0x00008140
        /*08fc*/ 	.word	0x00000002
        /*0900*/ 	.word	0x00000020
        /*0904*/ 	.short	0x010a
        /*0906*/ 	.byte	0xff
	.zero		1


	//   ....[128]....
        /*0908*/ 	.word	0x00008190
        /*090c*/ 	.word	0x00000000
        /*0910*/ 	.word	0x00000020
        /*0914*/ 	.short	0x010a
        /*0916*/ 	.byte	0xff
	.zero		1


	//   ....[129]....
        /*0918*/ 	.word	0x000081e0
        /*091c*/ 	.word	0x00000000
        /*0920*/ 	.word	0x00000020
        /*0924*/ 	.short	0x010a
        /*0926*/ 	.byte	0xff
	.zero		1


	//----- nvinfo : EIATTR_NUM_MBARRIERS
	.align		4
.L_47:
        /*0928*/ 	.byte	0x03, 0x38
        /*092a*/ 	.short	0x001e


	//----- nvinfo : EIATTR_EXIT_INSTR_OFFSETS
	.align		4
        /*092c*/ 	.byte	0x04, 0x1c
        /*092e*/ 	.short	(.L_49 - .L_48)


	//   ....[0]....
.L_48:
        /*0930*/ 	.word	0x000023a0


	//   ....[1]....
        /*0934*/ 	.word	0x00002890


	//   ....[2]....
        /*0938*/ 	.word	0x000028f0


	//   ....[3]....
        /*093c*/ 	.word	0x000037f0


	//   ....[4]....
        /*0940*/ 	.word	0x00004810


	//   ....[5]....
        /*0944*/ 	.word	0x00004850


	//   ....[6]....
        /*0948*/ 	.word	0x00007610


	//   ....[7]....
        /*094c*/ 	.word	0x00007690


	//   ....[8]....
        /*0950*/ 	.word	0x000076c0


	//   ....[9]....
        /*0954*/ 	.word	0x00007730


	//----- nvinfo : EIATTR_MAX_THREADS
	.align		4
.L_49:
        /*0958*/ 	.byte	0x04, 0x05
        /*095a*/ 	.short	(.L_51 - .L_50)
.L_50:
        /*095c*/ 	.word	0x00000100
        /*0960*/ 	.word	0x00000001
        /*0964*/ 	.word	0x00000001


	//----- nvinfo : EIATTR_CRS_STACK_SIZE
	.align		4
.L_51:
        /*0968*/ 	.byte	0x04, 0x1e
        /*096a*/ 	.short	(.L_53 - .L_52)
.L_52:
        /*096c*/ 	.word	0x00000000


	//----- nvinfo : EIATTR_CBANK_PARAM_SIZE
	.align		4
.L_53:
        /*0970*/ 	.byte	0x03, 0x19
        /*0972*/ 	.short	0x0800


	//----- nvinfo : EIATTR_PARAM_CBANK
	.align		4
        /*0974*/ 	.byte	0x04, 0x0a
        /*0976*/ 	.short	(.L_55 - .L_54)
	.align		4
.L_54:
        /*0978*/ 	.word	index@(.nv.constant0._ZN7cutlass13device_kernelINS_4gemm6kernel13GemmUniversalIN4cute5tupleIJiiiiEEENS1_10collective13CollectiveMmaINS1_35MainloopSm100TmaUmmaWarpSpecializedILi2ELi2ELi4ENS5_IJNS4_1CILi1EEESB_SB_EEEEENS5_IJNSA_ILi128EEENSA_ILi64EEENSA_ILi32EEEEEEfNS5_IJlSB_lEEEfSI_NS4_8TiledMMAINS4_8MMA_AtomIJNS4_17SM100_MMA_TF32_SSINS_10tfloat32_tESM_fLi128ELi64ELNS4_4UMMA5MajorE0ELSO_0ELNSN_7ScaleInE0ELSP_0EEEEEENS4_6LayoutISC_NS5_IJNSA_ILi0EEEST_ST_EEEEENS5_IJNS4_10UnderscoreESW_SW_EEEEENS4_13SM90_TMA_LOADENS4_14ComposedLayoutINS4_7SwizzleILi3ELi4ELi3EEENS4_18smem_ptr_flag_bitsILi32EEENSS_INS5_IJNSA_ILi8EEESG_EEENS5_IJSG_SB_EEEEEEEvNS4_8identityESZ_S19_vS1A_EENS_8epilogue10collective18CollectiveEpilogueINS1C_23Sm100TmaWarpSpecializedILi4ELi2ELi16ELb1ELb0EEEJSH_NS5_IJNSS_ISE_SB_EENSS_INSA_ILi16EEESB_EEEEEfSI_fSI_NS1C_6fusion15FusionCallbacksIS1G_NS1L_17LinearCombinationIffffLNS_15FloatRoundStyleE2EEESH_S1K_JEEENS4_5SM1004TMEM4LOAD26SM100_TMEM_LOAD_32dp32b16xESZ_NS10_INS11_ILi2ELi4ELi3EEES14_NSS_INS5_IJS15_S1I_EEENS5_IJS1I_SB_EEEEEEENS4_39AutoVectorizingCopyWithAssumedAlignmentILi128EEENS4_14SM90_TMA_STOREES1Z_S21_S21_EEEvvEEEEvNT_6ParamsE)
        /*097c*/ 	.short	0x0380
        /*097e*/ 	.short	0x0800


	//----- nvinfo : EIATTR_SW_WAR
	.align		4
.L_55:
        /*0980*/ 	.byte	0x04, 0x36
        /*0982*/ 	.short	(.L_57 - .L_56)
.L_56:
        /*0984*/ 	.word	0x00000008
.L_57:


//--------------------- .nv.callgraph             --------------------------
	.section	.nv.callgraph,"",@"SHT_CUDA_CALLGRAPH"
	.align	4
	.sectionentsize	8
	.align		4
        /*0000*/ 	.word	0x00000000
	.align		4
        /*0004*/ 	.word	0xffffffff
	.align		4
        /*0008*/ 	.word	index@(_ZN7cutlass13device_kernelINS_4gemm6kernel13GemmUniversalIN4cute5tupleIJiiiiEEENS1_10collective13CollectiveMmaINS1_35MainloopSm100TmaUmmaWarpSpecializedILi2ELi2ELi4ENS5_IJNS4_1CILi1EEESB_SB_EEEEENS5_IJNSA_ILi128EEENSA_ILi64EEENSA_ILi32EEEEEEfNS5_IJlSB_lEEEfSI_NS4_8TiledMMAINS4_8MMA_AtomIJNS4_17SM100_MMA_TF32_SSINS_10tfloat32_tESM_fLi128ELi64ELNS4_4UMMA5MajorE0ELSO_0ELNSN_7ScaleInE0ELSP_0EEEEEENS4_6LayoutISC_NS5_IJNSA_ILi0EEEST_ST_EEEEENS5_IJNS4_10UnderscoreESW_SW_EEEEENS4_13SM90_TMA_LOADENS4_14ComposedLayoutINS4_7SwizzleILi3ELi4ELi3EEENS4_18smem_ptr_flag_bitsILi32EEENSS_INS5_IJNSA_ILi8EEESG_EEENS5_IJSG_SB_EEEEEEEvNS4_8identityESZ_S19_vS1A_EENS_8epilogue10collective18CollectiveEpilogueINS1C_23Sm100TmaWarpSpecializedILi4ELi2ELi16ELb1ELb0EEEJSH_NS5_IJNSS_ISE_SB_EENSS_INSA_ILi16EEESB_EEEEEfSI_fSI_NS1C_6fusion15FusionCallbacksIS1G_NS1L_17LinearCombinationIffffLNS_15FloatRoundStyleE2EEESH_S1K_JEEENS4_5SM1004TMEM4LOAD26SM100_TMEM_LOAD_32dp32b16xESZ_NS10_INS11_ILi2ELi4ELi3EEES14_NSS_INS5_IJS15_S1I_EEENS5_IJS1I_SB_EEEEEEENS4_39AutoVectorizingCopyWithAssumedAlignmentILi128EEENS4_14SM90_TMA_STOREES1Z_S21_S21_EEEvvEEEEvNT_6ParamsE)
	.align		4
        /*000c*/ 	.word	index@(__assertfail)
	.align		4
        /*0010*/ 	.word	0x00000000
	.align		4
        /*0014*/ 	.word	0xfffffffe
	.align		4
        /*0018*/ 	.word	0x00000000
	.align		4
        /*001c*/ 	.word	0xfffffffd
	.align		4
        /*0020*/ 	.word	0x00000000
	.align		4
        /*0024*/ 	.word	0xfffffffc


//--------------------- .nv.constant4             --------------------------
	.section	.nv.constant4,"a",@progbits
	.align	8
	.align		8
.nv.constant4:
        /*0000*/ 	.dword	__assertfail
	.align		8
        /*0008*/ 	.dword	__unnamed_1
	.align		8
        /*0010*/ 	.dword	__unnamed_2
	.align		8
        /*0018*/ 	.dword	_ZN40_INTERNAL_84f5f0e3_4_k_cu_5d9fd154_200324cuda3std3__45__cpo5beginE
	.align		8
        /*0020*/ 	.dword	_ZN40_INTERNAL_84f5f0e3_4_k_cu_5d9fd154_200324cuda3std3__45__cpo3endE
	.align		8
        /*0028*/ 	.dword	_ZN40_INTERNAL_84f5f0e3_4_k_cu_5d9fd154_200324cuda3std3__45__cpo6cbeginE
	.align		8
        /*0030*/ 	.dword	_ZN40_INTERNAL_84f5f0e3_4_k_cu_5d9fd154_200324cuda3std3__45__cpo4cendE
	.align		8
        /*0038*/ 	.dword	_ZN40_INTERNAL_84f5f0e3_4_k_cu_5d9fd154_200324cuda3std3__442_GLOBAL__N__84f5f0e3_4_k_cu_5d9fd154_200326ignoreE
	.align		8
        /*0040*/ 	.dword	_ZN40_INTERNAL_84f5f0e3_4_k_cu_5d9fd154_200324cuda3std3__419piecewise_constructE
	.align		8
        /*0048*/ 	.dword	_ZN40_INTERNAL_84f5f0e3_4_k_cu_5d9fd154_200324cuda3std3__48in_placeE
	.align		8
        /*0050*/ 	.dword	_ZN40_INTERNAL_84f5f0e3_4_k_cu_5d9fd154_200324cuda3std6ranges3__45__cpo4swapE
	.align		8
        /*0058*/ 	.dword	_ZN40_INTERNAL_84f5f0e3_4_k_cu_5d9fd154_200324cuda3std6ranges3__45__cpo9iter_moveE
	.align		8
        /*0060*/ 	.dword	_ZN40_INTERNAL_84f5f0e3_4_k_cu_5d9fd154_200324cute7productE
	.align		8
        /*0068*/ 	.dword	_ZN40_INTERNAL_84f5f0e3_4_k_cu_5d9fd154_200324cute1_E
	.align		8
        /*0070*/ 	.dword	$str$25
	.align		8
        /*0078*/ 	.dword	$str$26
	.align		8
        /*0080*/ 	.dword	$str$27
	.align		8
        /*0088*/ 	.dword	$str$28


//--------------------- .text._ZN7cutlass13device_kernelINS_4gemm6kernel13GemmUniversalIN4cute5tupleIJiiiiEEENS1_10collective13CollectiveMmaINS1_35MainloopSm100TmaUmmaWarpSpecializedILi2ELi2ELi4ENS5_IJNS4_1CILi1EEESB_SB_EEEEENS5_IJNSA_ILi128EEENSA_ILi64EEENSA_ILi32EEEEEEfNS5_IJlSB_lEEEfSI_NS4_8TiledMMAINS4_8MMA_AtomIJNS4_17SM100_MMA_TF32_SSINS_10tfloat32_tESM_fLi128ELi64ELNS4_4UMMA5MajorE0ELSO_0ELNSN_7ScaleInE0ELSP_0EEEEEENS4_6LayoutISC_NS5_IJNSA_ILi0EEEST_ST_EEEEENS5_IJNS4_10UnderscoreESW_SW_EEEEENS4_13SM90_TMA_LOADENS4_14ComposedLayoutINS4_7SwizzleILi3ELi4ELi3EEENS4_18smem_ptr_flag_bitsILi32EEENSS_INS5_IJNSA_ILi8EEESG_EEENS5_IJSG_SB_EEEEEEEvNS4_8identityESZ_S19_vS1A_EENS_8epilogue10collective18CollectiveEpilogueINS1C_23Sm100TmaWarpSpecializedILi4ELi2ELi16ELb1ELb0EEEJSH_NS5_IJNSS_ISE_SB_EENSS_INSA_ILi16EEESB_EEEEEfSI_fSI_NS1C_6fusion15FusionCallbacksIS1G_NS1L_17LinearCombinationIffffLNS_15FloatRoundStyleE2EEESH_S1K_JEEENS4_5SM1004TMEM4LOAD26SM100_TMEM_LOAD_32dp32b16xESZ_NS10_INS11_ILi2ELi4ELi3EEES14_NSS_INS5_IJS15_S1I_EEENS5_IJS1I_SB_EEEEEEENS4_39AutoVectorizingCopyWithAssumedAlignmentILi128EEENS4_14SM90_TMA_STOREES1Z_S21_S21_EEEvvEEEEvNT_6ParamsE --------------------------
	.section	.text._ZN7cutlass13device_kernelINS_4gemm6kernel13GemmUniversalIN4cute5tupleIJiiiiEEENS1_10collective13CollectiveMmaINS1_35MainloopSm100TmaUmmaWarpSpecializedILi2ELi2ELi4ENS5_IJNS4_1CILi1EEESB_SB_EEEEENS5_IJNSA_ILi128EEENSA_ILi64EEENSA_ILi32EEEEEEfNS5_IJlSB_lEEEfSI_NS4_8TiledMMAINS4_8MMA_AtomIJNS4_17SM100_MMA_TF32_SSINS_10tfloat32_tESM_fLi128ELi64ELNS4_4UMMA5MajorE0ELSO_0ELNSN_7ScaleInE0ELSP_0EEEEEENS4_6LayoutISC_NS5_IJNSA_ILi0EEEST_ST_EEEEENS5_IJNS4_10UnderscoreESW_SW_EEEEENS4_13SM90_TMA_LOADENS4_14ComposedLayoutINS4_7SwizzleILi3ELi4ELi3EEENS4_18smem_ptr_flag_bitsILi32EEENSS_INS5_IJNSA_ILi8EEESG_EEENS5_IJSG_SB_EEEEEEEvNS4_8identityESZ_S19_vS1A_EENS_8epilogue10collective18CollectiveEpilogueINS1C_23Sm100TmaWarpSpecializedILi4ELi2ELi16ELb1ELb0EEEJSH_NS5_IJNSS_ISE_SB_EENSS_INSA_ILi16EEESB_EEEEEfSI_fSI_NS1C_6fusion15FusionCallbacksIS1G_NS1L_17LinearCombinationIffffLNS_15FloatRoundStyleE2EEESH_S1K_JEEENS4_5SM1004TMEM4LOAD26SM100_TMEM_LOAD_32dp32b16xESZ_NS10_INS11_ILi2ELi4ELi3EEES14_NSS_INS5_IJS15_S1I_EEENS5_IJS1I_SB_EEEEEEENS4_39AutoVectorizingCopyWithAssumedAlignmentILi128EEENS4_14SM90_TMA_STOREES1Z_S21_S21_EEEvvEEEEvNT_6ParamsE,"ax",@progbits
	.align	128
.text._ZN7cutlass13device_kernelINS_4gemm6kernel13GemmUniversalIN4cute5tupleIJiiiiEEENS1_10collective13CollectiveMmaINS1_35MainloopSm100TmaUmmaWarpSpecializedILi2ELi2ELi4ENS5_IJNS4_1CILi1EEESB_SB_EEEEENS5_IJNSA_ILi128EEENSA_ILi64EEENSA_ILi32EEEEEEfNS5_IJlSB_lEEEfSI_NS4_8TiledMMAINS4_8MMA_AtomIJNS4_17SM100_MMA_TF32_SSINS_10tfloat32_tESM_fLi128ELi64ELNS4_4UMMA5MajorE0ELSO_0ELNSN_7ScaleInE0ELSP_0EEEEEENS4_6LayoutISC_NS5_IJNSA_ILi0EEEST_ST_EEEEENS5_IJNS4_10UnderscoreESW_SW_EEEEENS4_13SM90_TMA_LOADENS4_14ComposedLayoutINS4_7SwizzleILi3ELi4ELi3EEENS4_18smem_ptr_flag_bitsILi32EEENSS_INS5_IJNSA_ILi8EEESG_EEENS5_IJSG_SB_EEEEEEEvNS4_8identityESZ_S19_vS1A_EENS_8epilogue10collective18CollectiveEpilogueINS1C_23Sm100TmaWarpSpecializedILi4ELi2ELi16ELb1ELb0EEEJSH_NS5_IJNSS_ISE_SB_EENSS_INSA_ILi16EEESB_EEEEEfSI_fSI_NS1C_6fusion15FusionCallbacksIS1G_NS1L_17LinearCombinationIffffLNS_15FloatRoundStyleE2EEESH_S1K_JEEENS4_5SM1004TMEM4LOAD26SM100_TMEM_LOAD_32dp32b16xESZ_NS10_INS11_ILi2ELi4ELi3EEES14_NSS_INS5_IJS15_S1I_EEENS5_IJS1I_SB_EEEEEEENS4_39AutoVectorizingCopyWithAssumedAlignmentILi128EEENS4_14SM90_TMA_STOREES1Z_S21_S21_EEEvvEEEEvNT_6ParamsE:
        .type           _ZN7cutlass13device_kernelINS_4gemm6kernel13GemmUniversalIN4cute5tupleIJiiiiEEENS1_10collective13CollectiveMmaINS1_35MainloopSm100TmaUmmaWarpSpecializedILi2ELi2ELi4ENS5_IJNS4_1CILi1EEESB_SB_EEEEENS5_IJNSA_ILi128EEENSA_ILi64EEENSA_ILi32EEEEEEfNS5_IJlSB_lEEEfSI_NS4_8TiledMMAINS4_8MMA_AtomIJNS4_17SM100_MMA_TF32_SSINS_10tfloat32_tESM_fLi128ELi64ELNS4_4UMMA5MajorE0ELSO_0ELNSN_7ScaleInE0ELSP_0EEEEEENS4_6LayoutISC_NS5_IJNSA_ILi0EEEST_ST_EEEEENS5_IJNS4_10UnderscoreESW_SW_EEEEENS4_13SM90_TMA_LOADENS4_14ComposedLayoutINS4_7SwizzleILi3ELi4ELi3EEENS4_18smem_ptr_flag_bitsILi32EEENSS_INS5_IJNSA_ILi8EEESG_EEENS5_IJSG_SB_EEEEEEEvNS4_8identityESZ_S19_vS1A_EENS_8epilogue10collective18CollectiveEpilogueINS1C_23Sm100TmaWarpSpecializedILi4ELi2ELi16ELb1ELb0EEEJSH_NS5_IJNSS_ISE_SB_EENSS_INSA_ILi16EEESB_EEEEEfSI_fSI_NS1C_6fusion15FusionCallbacksIS1G_NS1L_17LinearCombinationIffffLNS_15FloatRoundStyleE2EEESH_S1K_JEEENS4_5SM1004TMEM4LOAD26SM100_TMEM_LOAD_32dp32b16xESZ_NS10_INS11_ILi2ELi4ELi3EEES14_NSS_INS5_IJS15_S1I_EEENS5_IJS1I_SB_EEEEEEENS4_39AutoVectorizingCopyWithAssumedAlignmentILi128EEENS4_14SM90_TMA_STOREES1Z_S21_S21_EEEvvEEEEvNT_6ParamsE,@function
        .size           _ZN7cutlass13device_kernelINS_4gemm6kernel13GemmUniversalIN4cute5tupleIJiiiiEEENS1_10collective13CollectiveMmaINS1_35MainloopSm100TmaUmmaWarpSpecializedILi2ELi2ELi4ENS5_IJNS4_1CILi1EEESB_SB_EEEEENS5_IJNSA_ILi128EEENSA_ILi64EEENSA_ILi32EEEEEEfNS5_IJlSB_lEEEfSI_NS4_8TiledMMAINS4_8MMA_AtomIJNS4_17SM100_MMA_TF32_SSINS_10tfloat32_tESM_fLi128ELi64ELNS4_4UMMA5MajorE0ELSO_0ELNSN_7ScaleInE0ELSP_0EEEEEENS4_6LayoutISC_NS5_IJNSA_ILi0EEEST_ST_EEEEENS5_IJNS4_10UnderscoreESW_SW_EEEEENS4_13SM90_TMA_LOADENS4_14ComposedLayoutINS4_7SwizzleILi3ELi4ELi3EEENS4_18smem_ptr_flag_bitsILi32EEENSS_INS5_IJNSA_ILi8EEESG_EEENS5_IJSG_SB_EEEEEEEvNS4_8identityESZ_S19_vS1A_EENS_8epilogue10collective18CollectiveEpilogueINS1C_23Sm100TmaWarpSpecializedILi4ELi2ELi16ELb1ELb0EEEJSH_NS5_IJNSS_ISE_SB_EENSS_INSA_ILi16EEESB_EEEEEfSI_fSI_NS1C_6fusion15FusionCallbacksIS1G_NS1L_17LinearCombinationIffffLNS_15FloatRoundStyleE2EEESH_S1K_JEEENS4_5SM1004TMEM4LOAD26SM100_TMEM_LOAD_32dp32b16xESZ_NS10_INS11_ILi2ELi4ELi3EEES14_NSS_INS5_IJS15_S1I_EEENS5_IJS1I_SB_EEEEEEENS4_39AutoVectorizingCopyWithAssumedAlignmentILi128EEENS4_14SM90_TMA_STOREES1Z_S21_S21_EEEvvEEEEvNT_6ParamsE,(.L_x_170 - _ZN7cutlass13device_kernelINS_4gemm6kernel13GemmUniversalIN4cute5tupleIJiiiiEEENS1_10collective13CollectiveMmaINS1_35MainloopSm100TmaUmmaWarpSpecializedILi2ELi2ELi4ENS5_IJNS4_1CILi1EEESB_SB_EEEEENS5_IJNSA_ILi128EEENSA_ILi64EEENSA_ILi32EEEEEEfNS5_IJlSB_lEEEfSI_NS4_8TiledMMAINS4_8MMA_AtomIJNS4_17SM100_MMA_TF32_SSINS_10tfloat32_tESM_fLi128ELi64ELNS4_4UMMA5MajorE0ELSO_0ELNSN_7ScaleInE0ELSP_0EEEEEENS4_6LayoutISC_NS5_IJNSA_ILi0EEEST_ST_EEEEENS5_IJNS4_10UnderscoreESW_SW_EEEEENS4_13SM90_TMA_LOADENS4_14ComposedLayoutINS4_7SwizzleILi3ELi4ELi3EEENS4_18smem_ptr_flag_bitsILi32EEENSS_INS5_IJNSA_ILi8EEESG_EEENS5_IJSG_SB_EEEEEEEvNS4_8identityESZ_S19_vS1A_EENS_8epilogue10collective18CollectiveEpilogueINS1C_23Sm100TmaWarpSpecializedILi4ELi2ELi16ELb1ELb0EEEJSH_NS5_IJNSS_ISE_SB_EENSS_INSA_ILi16EEESB_EEEEEfSI_fSI_NS1C_6fusion15FusionCallbacksIS1G_NS1L_17LinearCombinationIffffLNS_15FloatRoundStyleE2EEESH_S1K_JEEENS4_5SM1004TMEM4LOAD26SM100_TMEM_LOAD_32dp32b16xESZ_NS10_INS11_ILi2ELi4ELi3EEES14_NSS_INS5_IJS15_S1I_EEENS5_IJS1I_SB_EEEEEEENS4_39AutoVectorizingCopyWithAssumedAlignmentILi128EEENS4_14SM90_TMA_STOREES1Z_S21_S21_EEEvvEEEEvNT_6ParamsE)
        .other          _ZN7cutlass13device_kernelINS_4gemm6kernel13GemmUniversalIN4cute5tupleIJiiiiEEENS1_10collective13CollectiveMmaINS1_35MainloopSm100TmaUmmaWarpSpecializedILi2ELi2ELi4ENS5_IJNS4_1CILi1EEESB_SB_EEEEENS5_IJNSA_ILi128EEENSA_ILi64EEENSA_ILi32EEEEEEfNS5_IJlSB_lEEEfSI_NS4_8TiledMMAINS4_8MMA_AtomIJNS4_17SM100_MMA_TF32_SSINS_10tfloat32_tESM_fLi128ELi64ELNS4_4UMMA5MajorE0ELSO_0ELNSN_7ScaleInE0ELSP_0EEEEEENS4_6LayoutISC_NS5_IJNSA_ILi0EEEST_ST_EEEEENS5_IJNS4_10UnderscoreESW_SW_EEEEENS4_13SM90_TMA_LOADENS4_14ComposedLayoutINS4_7SwizzleILi3ELi4ELi3EEENS4_18smem_ptr_flag_bitsILi32EEENSS_INS5_IJNSA_ILi8EEESG_EEENS5_IJSG_SB_EEEEEEEvNS4_8identityESZ_S19_vS1A_EENS_8epilogue10collective18CollectiveEpilogueINS1C_23Sm100TmaWarpSpecializedILi4ELi2ELi16ELb1ELb0EEEJSH_NS5_IJNSS_ISE_SB_EENSS_INSA_ILi16EEESB_EEEEEfSI_fSI_NS1C_6fusion15FusionCallbacksIS1G_NS1L_17LinearCombinationIffffLNS_15FloatRoundStyleE2EEESH_S1K_JEEENS4_5SM1004TMEM4LOAD26SM100_TMEM_LOAD_32dp32b16xESZ_NS10_INS11_ILi2ELi4ELi3EEES14_NSS_INS5_IJS15_S1I_EEENS5_IJS1I_SB_EEEEEEENS4_39AutoVectorizingCopyWithAssumedAlignmentILi128EEENS4_14SM90_TMA_STOREES1Z_S21_S21_EEEvvEEEEvNT_6ParamsE,@"STO_CUDA_ENTRY STV_DEFAULT"
_ZN7cutlass13device_kernelINS_4gemm6kernel13GemmUniversalIN4cute5tupleIJiiiiEEENS1_10collective13CollectiveMmaINS1_35MainloopSm100TmaUmmaWarpSpecializedILi2ELi2ELi4ENS5_IJNS4_1CILi1EEESB_SB_EEEEENS5_IJNSA_ILi128EEENSA_ILi64EEENSA_ILi32EEEEEEfNS5_IJlSB_lEEEfSI_NS4_8TiledMMAINS4_8MMA_AtomIJNS4_17SM100_MMA_TF32_SSINS_10tfloat32_tESM_fLi128ELi64ELNS4_4UMMA5MajorE0ELSO_0ELNSN_7ScaleInE0ELSP_0EEEEEENS4_6LayoutISC_NS5_IJNSA_ILi0EEEST_ST_EEEEENS5_IJNS4_10UnderscoreESW_SW_EEEEENS4_13SM90_TMA_LOADENS4_14ComposedLayoutINS4_7SwizzleILi3ELi4ELi3EEENS4_18smem_ptr_flag_bitsILi32EEENSS_INS5_IJNSA_ILi8EEESG_EEENS5_IJSG_SB_EEEEEEEvNS4_8identityESZ_S19_vS1A_EENS_8epilogue10collective18CollectiveEpilogueINS1C_23Sm100TmaWarpSpecializedILi4ELi2ELi16ELb1ELb0EEEJSH_NS5_IJNSS_ISE_SB_EENSS_INSA_ILi16EEESB_EEEEEfSI_fSI_NS1C_6fusion15FusionCallbacksIS1G_NS1L_17LinearCombinationIffffLNS_15FloatRoundStyleE2EEESH_S1K_JEEENS4_5SM1004TMEM4LOAD26SM100_TMEM_LOAD_32dp32b16xESZ_NS10_INS11_ILi2ELi4ELi3EEES14_NSS_INS5_IJS15_S1I_EEENS5_IJS1I_SB_EEEEEEENS4_39AutoVectorizingCopyWithAssumedAlignmentILi128EEENS4_14SM90_TMA_STOREES1Z_S21_S21_EEEvvEEEEvNT_6ParamsE:
[----:B------:R-:W1:Y:S01]  /*0000*/  LDC R1, c[0x0][0x37c] ;  /* 0x0000df00ff017b82 */ /* 0x000e620000000800 */
[----:B------:R-:W2:Y:S01]  /*0010*/  S2R R77, SR_TID.X ;  /* 0x00000000004d7919 */ /* 0x000ea20000002100 */
[----:B------:R-:W3:Y:S01]  /*0020*/  LDCU.64 UR4, c[0x0][0x890] ;  /* 0x00011200ff0477ac */ /* 0x000ee20008000a00 */
[----:B------:R-:W-:Y:S02]  /*0030*/  PRMT R64, RZ, 0x7610, R64 ;  /* 0x00007610ff407816 */ /* 0x000fe40000000040 */
[----:B------:R-:W-:Y:S01]  /*0040*/  ELECT P5, URZ, PT ;  /* 0x0000000000ff782f */ /* 0x000fe200038a0000 */
[----:B------:R-:W4:Y:S01]  /*0050*/  LDCU.64 UR46, c[0x0][0x358] ;  /* 0x00006b00ff2e77ac */ /* 0x000f220008000a00 */
[----:B---3--:R-:W-:-:S04]  /*0060*/  UISETP.NE.U32.AND UP0, UPT, UR4, URZ, UPT ;  /* 0x000000ff0400728c */ /* 0x008fc8000bf05070 */
[----:B------:R-:W-:Y:S01]  /*0070*/  UISETP.NE.AND.EX UP0, UPT, UR5, URZ, UPT, UP0 ;  /* 0x000000ff0500728c */ /* 0x000fe2000bf05300 */
[----:B--2---:R-:W-:-:S05]  /*0080*/  SHF.R.U32.HI R68, RZ, 0x5, R77 ;  /* 0x00000005ff447819 */ /* 0x004fca000001164d */
[----:B------:R-:W2:Y:S02]  /*0090*/  SHFL.IDX PT, R0, R68, RZ, 0x1f ;  /* 0x00001fff44007589 */ /* 0x000ea400000e0000 */
[----:B--2---:R-:W-:Y:S01]  /*00a0*/  R2UR UR8, R0 ;  /* 0x00000000000872ca */ /* 0x004fe200000e0000 */
[----:B-1--4-:R-:W-:-:S14]  /*00b0*/  BRA.U UP0, `(.L_x_0) ;  /* 0x00000001002c7547 */ /* 0x012fdc000b800000 */
[----:B------:R-:W1:Y:S02]  /*00c0*/  LDCU.64 UR6, c[0x0][0x888] ;  /* 0x00011100ff0677ac */ /* 0x000e640008000a00 */
[----:B-1----:R-:W-:-:S04]  /*00d0*/  UISETP.NE.U32.AND UP0, UPT, UR6, URZ, UPT ;  /* 0x000000ff0600728c */ /* 0x002fc8000bf05070 */
[----:B------:R-:W-:-:S09]  /*00e0*/  UISETP.NE.AND.EX UP0, UPT, UR7, URZ, UPT, UP0 ;  /* 0x000000ff0700728c */ /* 0x000fd2000bf05300 */
[----:B------:R-:W-:Y:S05]  /*00f0*/  BRA.U !UP0, `(.L_x_1) ;  /* 0x0000000108107547 */ /* 0x000fea000b800000 */
[----:B------:R-:W1:Y:S02]  /*0100*/  LDC.64 R2, c[0x0][0x888] ;  /* 0x00022200ff027b82 */ /* 0x000e640000000a00 */
[----:B-1----:R1:W5:Y:S01]  /*0110*/  LDG.E R35, desc[UR46][R2.64] ;  /* 0x0000002e02237981 */ /* 0x002362000c1e1900 */
[----:B------:R-:W-:Y:S01]  /*0120*/  HFMA2 R64, -RZ, RZ, 0, 5.9604644775390625e-08 ;  /* 0x00000001ff407431 */ /* 0x000fe200000001ff */
[----:B------:R-:W-:Y:S05]  /*0130*/  BRA `(.L_x_0) ;  /* 0x00000000000c7947 */ /* 0x000fea0003800000 */
.L_x_1:
[----:B------:R-:W1:Y:S01]  /*0140*/  LDCU UR6, c[0x0][0x880] ;  /* 0x00011000ff0677ac */ /* 0x000e620008000800 */
[----:B------:R-:W-:Y:S01]  /*0150*/  HFMA2 R64, -RZ, RZ, 0, 5.9604644775390625e-08 ;  /* 0x00000001ff407431 */ /* 0x000fe200000001ff */
[----:B-1----:R-:W-:-:S07]  /*0160*/  MOV R35, UR6 ;  /* 0x0000000600237c02 */ /* 0x002fce0008000f00 */
.L_x_0:
[----:B------:R-:W2:Y:S02]  /*0170*/  LDCU.64 UR6, c[0x0][0x8b0] ;  /* 0x00011600ff0677ac */ /* 0x000ea40008000a00 */
[----:B--2---:R-:W-:-:S04]  /*0180*/  UISETP.NE.U32.AND UP0, UPT, UR6, URZ, UPT ;  /* 0x000000ff0600728c */ /* 0x004fc8000bf05070 */
[----:B------:R-:W-:-:S09]  /*0190*/  UISETP.NE.AND.EX UP0, UPT, UR7, URZ, UPT, UP0 ;  /* 0x000000ff0700728c */ /* 0x000fd2000bf05300 */
[----:B------:R-:W-:Y:S05]  /*01a0*/  BRA.U UP0, `(.L_x_2) ;  /* 0x0000000100247547 */ /* 0x000fea000b800000 */
[----:B------:R-:W2:Y:S02]  /*01b0*/  LDCU.64 UR6, c[0x0][0x8a8] ;  /* 0x00011500ff0677ac */ /* 0x000ea40008000a00 */
[----:B--2---:R-:W-:-:S04]  /*01c0*/  UISETP.NE.U32.AND UP0, UPT, UR6, URZ, UPT ;  /* 0x000000ff0600728c */ /* 0x004fc8000bf05070 */
[----:B------:R-:W-:-:S09]  /*01d0*/  UISETP.NE.AND.EX UP0, UPT, UR7, URZ, UPT, UP0 ;  /* 0x000000ff0700728c */ /* 0x000fd2000bf05300 */
[----:B------:R-:W-:Y:S05]  /*01e0*/  BRA.U !UP0, `(.L_x_3) ;  /* 0x00000001080c7547 */ /* 0x000fea000b800000 */
[----:B-1----:R-:W1:Y:S02]  /*01f0*/  LDC.64 R2, c[0x0][0x8a8] ;  /* 0x00022a00ff027b82 */ /* 0x002e640000000a00 */
[----:B-1----:R2:W5:Y:S01]  /*0200*/  LDG.E R33, desc[UR46][R2.64] ;  /* 0x0000002e02217981 */ /* 0x002562000c1e1900 */
[----:B------:R-:W-:Y:S05]  /*0210*/  BRA `(.L_x_2) ;  /* 0x0000000000087947 */ /* 0x000fea0003800000 */
.L_x_3:
[----:B------:R-:W2:Y:S02]  /*0220*/  LDCU UR6, c[0x0][0x8a0] ;  /* 0x00011400ff0677ac */ /* 0x000ea40008000800 */
[----:B--2---:R-:W-:Y:S02]  /*0230*/  MOV R33, UR6 ;  /* 0x0000000600217c02 */ /* 0x004fe40008000f00 */
.L_x_2:
[----:B------:R-:W-:Y:S01]  /*0240*/  IMAD.U32 R0, RZ, RZ, UR8 ;  /* 0x00000008ff007e24 */ /* 0x000fe2000f8e00ff */
[----:B------:R-:W-:Y:S04]  /*0250*/  BSSY.RECONVERGENT B0, `(.L_x_4) ;  /* 0x000000c000007945 */ /* 0x000fe80003800200 */
[C---:B------:R-:W-:Y:S02]  /*0260*/  ISETP.NE.OR P1, PT, R0.reuse, 0x1, !P5 ;  /* 0x000000010000780c */ /* 0x040fe40006f25670 */
[----:B------:R-:W-:-:S11]  /*0270*/  ISETP.NE.OR P0, PT, R0, 0x3, !P5 ;  /* 0x000000030000780c */ /* 0x000fd60006f05670 */
[----:B------:R-:W-:Y:S05]  /*0280*/  @P1 BRA `(.L_x_5) ;  /* 0x0000000000201947 */ /* 0x000fea0003800000 */
[----:B------:R-:W3:Y:S02]  /*0290*/  LDCU.64 UR6, c[0x0][0x348] ;  /* 0x00006900ff0677ac */ /* 0x000ee40008000a00 */
[----:B---3--:R-:W-:Y:S02]  /*02a0*/  UIADD3 UR10, UP1, UPT, UR6, 0x80, URZ ;  /* 0x00000080060a7890 */ /* 0x008fe4000ff3e0ff */
[----:B------:R-:W-:Y:S02]  /*02b0*/  UIADD3 UR6, UP0, UPT, UR6, 0x180, URZ ;  /* 0x0000018006067890 */ /* 0x000fe4000ff1e0ff */
[----:B------:R-:W-:Y:S02]  /*02c0*/  UIADD3.X UR11, UPT, UPT, URZ, UR7, URZ, UP1, !UPT ;  /* 0x00000007ff0b7290 */ /* 0x000fe40008ffe4ff */
[----:B------:R-:W-:-:S07]  /*02d0*/  UIADD3.X UR7, UPT, UPT, URZ, UR7, URZ, UP0, !UPT ;  /* 0x00000007ff077290 */ /* 0x000fce00087fe4ff */
[----:B------:R3:W-:Y:S02]  /*02e0*/  UTMACCTL.PF [UR10] ;  /* 0x000000000a0079b9 */ /* 0x0007e40008040000 */
[----:B------:R3:W-:Y:S02]  /*02f0*/  UTMACCTL.PF [UR6] ;  /* 0x00000000060079b9 */ /* 0x0007e40008040000 */
[----:B---3--:R-:W-:Y:S01]  /*0300*/  NOP ;  /* 0x0000000000007918 */ /* 0x008fe20000000000 */
.L_x_5:
[----:B------:R-:W-:Y:S05]  /*0310*/  BSYNC.RECONVERGENT B0 ;  /* 0x0000000000007941 */ /* 0x000fea0003800200 */
.L_x_4:
[----:B------:R-:W-:Y:S04]  /*0320*/  BSSY.RECONVERGENT B0, `(.L_x_6) ;  /* 0x000000a000007945 */ /* 0x000fe80003800200 */
        /* <DEDUP_REMOVED lines=9> */
.L_x_7:
[----:B------:R-:W-:Y:S05]  /*03c0*/  BSYNC.RECONVERGENT B0 ;  /* 0x0000000000007941 */ /* 0x000fea0003800200 */
.L_x_6:
[----:B------:R-:W3:Y:S01]  /*03d0*/  LDCU.64 UR6, c[0x0][0x888] ;  /* 0x00011100ff0677ac */ /* 0x000ee20008000a00 */
[----:B------:R-:W-:Y:S02]  /*03e0*/  UISETP.EQ.U32.AND UP1, UPT, UR4, URZ, UPT ;  /* 0x000000ff0400728c */ /* 0x000fe4000bf22070 */
[----:B------:R-:W-:Y:S02]  /*03f0*/  UPLOP3.LUT UP2, UPT, UPT, UPT, UPT, 0x80, 0x8 ;  /* 0x000000000008789c */ /* 0x000fe40003f4f070 */
[----:B---3--:R-:W-:-:S04]  /*0400*/  UISETP.NE.U32.AND UP0, UPT, UR6, URZ, UPT ;  /* 0x000000ff0600728c */ /* 0x008fc8000bf05070 */
[----:B------:R-:W-:-:S04]  /*0410*/  UISETP.NE.AND.EX UP0, UPT, UR7, URZ, UPT, UP0 ;  /* 0x000000ff0700728c */ /* 0x000fc8000bf05300 */
[----:B------:R-:W-:-:S04]  /*0420*/  UISETP.EQ.OR.EX UP3, UPT, UR5, URZ, !UP0, UP1 ;  /* 0x000000ff0500728c */ /* 0x000fc8000c762710 */
[----:B------:R-:W-:-:S05]  /*0430*/  UP2UR UR50, UPR, URZ, 0x8 ;  /* 0x00000008ff327883 */ /* 0x000fca0008000000 */
[----:B------:R-:W-:Y:S07]  /*0440*/  BRA.U !UP3, `(.L_x_8) ;  /* 0x000000010b207547 */ /* 0x000fee000b800000 */
[----:B------:R-:W-:Y:S01]  /*0450*/  UISETP.NE.U32.AND UP2, UPT, UR4, URZ, UPT ;  /* 0x000000ff0400728c */ /* 0x000fe2000bf45070 */
[----:B-----5:R-:W-:Y:S01]  /*0460*/  FSETP.NEU.AND P0, PT, R35, RZ, PT ;  /* 0x000000ff2300720b */ /* 0x020fe20003f0d000 */
[----:B------:R-:W-:Y:S02]  /*0470*/  USEL UR4, URZ, 0xffffffff, UP0 ;  /* 0xffffffffff047887 */ /* 0x000fe40008000000 */
[----:B------:R-:W-:-:S10]  /*0480*/  UISETP.NE.AND.EX UP2, UPT, UR5, URZ, UPT, UP2 ;  /* 0x000000ff0500728c */ /* 0x000fd4000bf45320 */
[----:B------:R-:W-:Y:S01]  /*0490*/  VOTEU.ANY UP1, P0 ;  /* 0x0000000000ff7886 */ /* 0x000fe20000020100 */
[----:B------:R-:W-:-:S04]  /*04a0*/  @!UP2 USEL UR4, URZ, 0xffffffff, UP1 ;  /* 0xffffffffff04a887 */ /* 0x000fc80008800000 */
[----:B------:R-:W-:-:S04]  /*04b0*/  ULOP3.LUT UR4, UR4, 0x1, URZ, 0xc0, !UPT ;  /* 0x0000000104047892 */ /* 0x000fc8000f8ec0ff */
[----:B------:R-:W-:-:S11]  /*04c0*/  UISETP.NE.U32.AND UP2, UPT, UR4, 0x1, UPT ;  /* 0x000000010400788c */ /* 0x000fd6000bf45070 */
.L_x_8:
[----:B-12---:R-:W1:Y:S01]  /*04d0*/  SHFL.IDX PT, R2, R68, RZ, 0x1f ;  /* 0x00001fff44027589 */ /* 0x006e6200000e0000 */
[----:B------:R-:W-:-:S04]  /*04e0*/  UISETP.NE.AND UP1, UPT, UR8, 0x2, UPT ;  /* 0x000000020800788c */ /* 0x000fc8000bf25270 */
[----:B------:R-:W-:Y:S01]  /*04f0*/  USEL UR6, URZ, 0x1, UP1 ;  /* 0x00000001ff067887 */ /* 0x000fe20008800000 */
[----:B-1----:R-:W-:-:S13]  /*0500*/  ISETP.NE.AND P0, PT, R2, RZ, PT ;  /* 0x000000ff0200720c */ /* 0x002fda0003f05270 */
[----:B------:R-:W-:Y:S05]  /*0510*/  @P0 BRA `(.L_x_9) ;  /* 0x0000000000380947 */ /* 0x000fea0003800000 */
[----:B------:R-:W1:Y:S01]  /*0520*/  S2UR UR5, SR_CgaCtaId ;  /* 0x00000000000579c3 */ /* 0x000e620000008800 */
[----:B------:R-:W-:Y:S01]  /*0530*/  UMOV UR7, 0x400 ;  /* 0x0000040000077882 */ /* 0x000fe20000000000 */
[----:B------:R-:W-:Y:S01]  /*0540*/  UMOV UR4, 0x1 ;  /* 0x0000000100047882 */ /* 0x000fe20000000000 */
[----:B------:R-:W-:Y:S01]  /*0550*/  ELECT P0, URZ, PT ;  /* 0x0000000000ff782f */ /* 0x000fe20003800000 */
[----:B------:R-:W-:-:S04]  /*0560*/  UIADD3 UR10, UPT, UPT, -UR4, 0x100000, URZ ;  /* 0x00100000040a7890 */ /* 0x000fc8000fffe1ff */
[----:B------:R-:W-:Y:S02]  /*0570*/  USHF.L.U32 UR11, UR10, 0xb, URZ ;  /* 0x0000000b0a0b7899 */ /* 0x000fe400080006ff */
[----:B------:R-:W-:Y:S02]  /*0580*/  USHF.L.U32 UR10, UR10, 0x1, URZ ;  /* 0x000000010a0a7899 */ /* 0x000fe400080006ff */
[----:B-1----:R-:W-:Y:S01]  /*0590*/  ULEA UR5, UR5, UR7, 0x18 ;  /* 0x0000000705057291 */ /* 0x002fe2000f8ec0ff */
[----:B------:R-:W1:Y:S11]  /*05a0*/  FENCE.VIEW.ASYNC.S ;  /* 0x00000000000073c6 */ /* 0x000e760000000000 */
[----:B-1----:R1:W2:Y:S01]  /*05b0*/  SYNCS.EXCH.64 URZ, [UR5], UR10 ;  /* 0x0000000a05ff75b2 */ /* 0x0022a20008000100 */
[----:B------:R1:W3:Y:S01]  /*05c0*/  SYNCS.EXCH.64 URZ, [UR5+0x10], UR10 ;  /* 0x0000100a05ff75b2 */ /* 0x0002e20008000100 */
[----:B------:R1:W4:Y:S01]  /*05d0*/  SYNCS.EXCH.64 URZ, [UR5+0x8], UR10 ;  /* 0x0000080a05ff75b2 */ /* 0x0003220008000100 */
[----:B------:R1:W1:Y:S01]  /*05e0*/  SYNCS.EXCH.64 URZ, [UR5+0x18], UR10 ;  /* 0x0000180a05ff75b2 */ /* 0x0002620008000100 */
[----:B------:R-:W-:Y:S01]  /*05f0*/  NOP ;  /* 0x0000000000007918 */ /* 0x000fe20000000000 */
.L_x_9:
[----:B------:R-:W2:Y:S01]  /*0600*/  SHFL.IDX PT, R2, R68, RZ, 0x1f ;  /* 0x00001fff44027589 */ /* 0x000ea200000e0000 */
[----:B------:R-:W-:Y:S01]  /*0610*/  NOP ;  /* 0x0000000000007918 */ /* 0x000fe20000000000 */
[----:B--2---:R-:W-:-:S13]  /*0620*/  ISETP.NE.AND P0, PT, R2, 0x1, PT ;  /* 0x000000010200780c */ /* 0x004fda0003f05270 */
[----:B------:R-:W-:Y:S05]  /*0630*/  @P0 BRA `(.L_x_10) ;  /* 0x0000000000580947 */ /* 0x000fea0003800000 */
[----:B------:R-:W2:Y:S01]  /*0640*/  S2UR UR7, SR_CgaCtaId ;  /* 0x00000000000779c3 */ /* 0x000ea20000008800 */
[----:B------:R-:W-:Y:S01]  /*0650*/  UMOV UR9, 0x400 ;  /* 0x0000040000097882 */ /* 0x000fe20000000000 */
[----:B-1----:R-:W-:Y:S01]  /*0660*/  UMOV UR5, 0x20 ;  /* 0x0000002000057882 */ /* 0x002fe20000000000 */
[----:B------:R-:W-:Y:S01]  /*0670*/  UMOV UR4, 0x80 ;  /* 0x0000008000047882 */ /* 0x000fe20000000000 */
[----:B------:R-:W-:-:S04]  /*0680*/  UIADD3 UR10, UPT, UPT, -UR5, 0x100000, URZ ;  /* 0x00100000050a7890 */ /* 0x000fc8000fffe1ff */
[----:B------:R-:W-:Y:S02]  /*0690*/  USHF.L.U32 UR11, UR10, 0xb, URZ ;  /* 0x0000000b0a0b7899 */ /* 0x000fe400080006ff */
[----:B------:R-:W-:Y:S02]  /*06a0*/  USHF.L.U32 UR10, UR10, 0x1, URZ ;  /* 0x000000010a0a7899 */ /* 0x000fe400080006ff */
[----:B------:R-:W-:-:S04]  /*06b0*/  UIADD3 UR4, UPT, UPT, -UR4, 0x100000, URZ ;  /* 0x0010000004047890 */ /* 0x000fc8000fffe1ff */
[----:B------:R-:W-:Y:S02]  /*06c0*/  USHF.L.U32 UR5, UR4, 0xb, URZ ;  /* 0x0000000b04057899 */ /* 0x000fe400080006ff */
[----:B------:R-:W-:Y:S01]  /*06d0*/  USHF.L.U32 UR4, UR4, 0x1, URZ ;  /* 0x0000000104047899 */ /* 0x000fe200080006ff */
[----:B------:R-:W-:Y:S01]  /*06e0*/  ELECT P0, URZ, PT ;  /* 0x0000000000ff782f */ /* 0x000fe20003800000 */
[----:B--2---:R-:W-:Y:S01]  /*06f0*/  ULEA UR7, UR7, UR9, 0x18 ;  /* 0x0000000907077291 */ /* 0x004fe2000f8ec0ff */
[----:B------:R-:W1:Y:S11]  /*0700*/  FENCE.VIEW.ASYNC.S ;  /* 0x00000000000073c6 */ /* 0x000e760000000000 */
[----:B-1----:R2:W1:Y:S01]  /*0710*/  SYNCS.EXCH.64 URZ, [UR7+0x20], UR10 ;  /* 0x0000200a07ff75b2 */ /* 0x0024620008000100 */
[----:B------:R2:W1:Y:S01]  /*0720*/  SYNCS.EXCH.64 URZ, [UR7+0x40], UR4 ;  /* 0x0000400407ff75b2 */ /* 0x0004620008000100 */
[----:B------:R2:W1:Y:S01]  /*0730*/  SYNCS.EXCH.64 URZ, [UR7+0x28], UR10 ;  /* 0x0000280a07ff75b2 */ /* 0x0004620008000100 */
[----:B------:R2:W1:Y:S01]  /*0740*/  SYNCS.EXCH.64 URZ, [UR7+0x48], UR4 ;  /* 0x0000480407ff75b2 */ /* 0x0004620008000100 */
[----:B------:R2:W1:Y:S01]  /*0750*/  SYNCS.EXCH.64 URZ, [UR7+0x30], UR10 ;  /* 0x0000300a07ff75b2 */ /* 0x0004620008000100 */
[----:B------:R2:W1:Y:S01]  /*0760*/  SYNCS.EXCH.64 URZ, [UR7+0x50], UR4 ;  /* 0x0000500407ff75b2 */ /* 0x0004620008000100 */
[----:B------:R2:W1:Y:S01]  /*0770*/  SYNCS.EXCH.64 URZ, [UR7+0x38], UR10 ;  /* 0x0000380a07ff75b2 */ /* 0x0004620008000100 */
[----:B------:R2:W1:Y:S02]  /*0780*/  SYNCS.EXCH.64 URZ, [UR7+0x58], UR4 ;  /* 0x0000580407ff75b2 */ /* 0x0004640008000100 */
[----:B--2---:R-:W-:Y:S01]  /*0790*/  NOP ;  /* 0x0000000000007918 */ /* 0x004fe20000000000 */
.L_x_10:
[----:B------:R-:W2:Y:S01]  /*07a0*/  SHFL.IDX PT, R2, R68, RZ, 0x1f ;  /* 0x00001fff44027589 */ /* 0x000ea200000e0000 */
[----:B------:R-:W-:Y:S01]  /*07b0*/  NOP ;  /* 0x0000000000007918 */ /* 0x000fe20000000000 */
[----:B--2---:R-:W-:-:S13]  /*07c0*/  ISETP.NE.AND P0, PT, R2, 0x3, PT ;  /* 0x000000030200780c */ /* 0x004fda0003f05270 */
[----:B------:R-:W-:Y:S05]  /*07d0*/  @P0 BRA `(.L_x_11) ;  /* 0x0000000000300947 */ /* 0x000fea0003800000 */
[----:B-1----:R-:W1:Y:S01]  /*07e0*/  S2UR UR5, SR_CgaCtaId ;  /* 0x00000000000579c3 */ /* 0x002e620000008800 */
        /* <DEDUP_REMOVED lines=8> */
[----:B-1----:R2:W1:Y:S01]  /*0870*/  SYNCS.EXCH.64 URZ, [UR5+0x60], UR10 ;  /* 0x0000600a05ff75b2 */ /* 0x0024620008000100 */
[----:B------:R2:W1:Y:S02]  /*0880*/  SYNCS.EXCH.64 URZ, [UR5+0x68], UR10 ;  /* 0x0000680a05ff75b2 */ /* 0x0004640008000100 */
[----:B--2---:R-:W-:Y:S01]  /*0890*/  NOP ;  /* 0x0000000000007918 */ /* 0x004fe20000000000 */
.L_x_11:
[----:B------:R-:W2:Y:S01]  /*08a0*/  SHFL.IDX PT, R2, R68, RZ, 0x1f ;  /* 0x00001fff44027589 */ /* 0x000ea200000e0000 */
[----:B------:R-:W-:Y:S01]  /*08b0*/  NOP ;  /* 0x0000000000007918 */ /* 0x000fe20000000000 */
[----:B--2---:R-:W-:-:S13]  /*08c0*/  ISETP.NE.AND P0, PT, R2, 0x4, PT ;  /* 0x000000040200780c */ /* 0x004fda0003f05270 */
[----:B------:R-:W-:Y:S05]  /*08d0*/  @P0 BRA `(.L_x_12) ;  /* 0x00000000004c0947 */ /* 0x000fea0003800000 */
[----:B-1----:R-:W1:Y:S01]  /*08e0*/  S2UR UR5, SR_CgaCtaId ;  /* 0x00000000000579c3 */ /* 0x002e620000008800 */
[----:B------:R-:W-:Y:S01]  /*08f0*/  UMOV UR9, 0x100 ;  /* 0x0000010000097882 */ /* 0x000fe20000000000 */
[----:B------:R-:W-:Y:S01]  /*0900*/  UMOV UR7, 0x400 ;  /* 0x0000040000077882 */ /* 0x000fe20000000000 */
[----:B------:R-:W-:Y:S01]  /*0910*/  USEL UR9, UR9, 0xe0, UP2 ;  /* 0x000000e009097887 */ /* 0x000fe20009000000 */
[----:B------:R-:W-:Y:S01]  /*0920*/  UMOV UR4, 0x1 ;  /* 0x0000000100047882 */ /* 0x000fe20000000000 */
[----:B------:R-:W-:Y:S01]  /*0930*/  ELECT P0, URZ, PT ;  /* 0x0000000000ff782f */ /* 0x000fe20003800000 */
[----:B------:R-:W-:-:S04]  /*0940*/  UIADD3 UR10, UPT, UPT, -UR4, 0x100000, URZ ;  /* 0x00100000040a7890 */ /* 0x000fc8000fffe1ff */
[----:B------:R-:W-:Y:S02]  /*0950*/  USHF.L.U32 UR11, UR10, 0xb, URZ ;  /* 0x0000000b0a0b7899 */ /* 0x000fe400080006ff */
[----:B------:R-:W-:Y:S02]  /*0960*/  USHF.L.U32 UR10, UR10, 0x1, URZ ;  /* 0x000000010a0a7899 */ /* 0x000fe400080006ff */
[----:B------:R-:W-:-:S04]  /*0970*/  UIADD3 UR12, UPT, UPT, -UR9, 0x100000, URZ ;  /* 0x00100000090c7890 */ /* 0x000fc8000fffe1ff */
[----:B------:R-:W-:Y:S02]  /*0980*/  USHF.L.U32 UR13, UR12, 0xb, URZ ;  /* 0x0000000b0c0d7899 */ /* 0x000fe400080006ff */
[----:B------:R-:W-:Y:S02]  /*0990*/  USHF.L.U32 UR12, UR12, 0x1, URZ ;  /* 0x000000010c0c7899 */ /* 0x000fe400080006ff */
[----:B-1----:R-:W-:Y:S01]  /*09a0*/  ULEA UR5, UR5, UR7, 0x18 ;  /* 0x0000000705057291 */ /* 0x002fe2000f8ec0ff */
[----:B------:R-:W1:Y:S11]  /*09b0*/  FENCE.VIEW.ASYNC.S ;  /* 0x00000000000073c6 */ /* 0x000e760000000000 */
[----:B-1----:R2:W1:Y:S01]  /*09c0*/  SYNCS.EXCH.64 URZ, [UR5+0x70], UR10 ;  /* 0x0000700a05ff75b2 */ /* 0x0024620008000100 */
[----:B------:R2:W1:Y:S01]  /*09d0*/  SYNCS.EXCH.64 URZ, [UR5+0x80], UR12 ;  /* 0x0000800c05ff75b2 */ /* 0x0004620008000100 */
[----:B------:R2:W1:Y:S01]  /*09e0*/  SYNCS.EXCH.64 URZ, [UR5+0x78], UR10 ;  /* 0x0000780a05ff75b2 */ /* 0x0004620008000100 */
[----:B------:R2:W1:Y:S02]  /*09f0*/  SYNCS.EXCH.64 URZ, [UR5+0x88], UR12 ;  /* 0x0000880c05ff75b2 */ /* 0x0004640008000100 */
[----:B--2---:R-:W-:Y:S01]  /*0a00*/  NOP ;  /* 0x0000000000007918 */ /* 0x004fe20000000000 */
.L_x_12:
        /* <DEDUP_REMOVED lines=26> */
.L_x_13:
        /* <DEDUP_REMOVED lines=18> */
.L_x_14:
[----:B-1----:R-:W1:Y:S01]  /*0cd0*/  S2UR UR5, SR_CTAID.X ;  /* 0x00000000000579c3 */ /* 0x002e620000002500 */
[----:B------:R-:W-:-:S05]  /*0ce0*/  CS2R.32 R63, SR_CgaSize ;  /* 0x00000000003f7805 */ /* 0x000fca0000008a00 */
[----:B------:R-:W-:-:S05]  /*0cf0*/  IMAD R63, R63, -0xa0, RZ ;  /* 0xffffff603f3f7824 */ /* 0x000fca00078e02ff */
[----:B------:R-:W-:-:S14]  /*0d00*/  R2UR UR9, R63 ;  /* 0x000000003f0972ca */ /* 0x000fdc00000e0000 */
[----:B------:R-:W2:Y:S01]  /*0d10*/  LDCU UR9, c[0x0][UR9+0x2b0] ;  /* 0x00005600090977ac */ /* 0x000ea20008000800 */
[----:B------:R-:W-:Y:S01]  /*0d20*/  NOP ;  /* 0x0000000000007918 */ /* 0x000fe20000000000 */
[----:B------:R-:W-:-:S05]  /*0d30*/  CS2R.32 R63, SR_CgaSize ;  /* 0x00000000003f7805 */ /* 0x000fca0000008a00 */
[----:B------:R-:W-:-:S05]  /*0d40*/  IMAD R63, R63, -0xa0, RZ ;  /* 0xffffff603f3f7824 */ /* 0x000fca00078e02ff */
[----:B------:R-:W-:-:S14]  /*0d50*/  R2UR UR7, R63 ;  /* 0x000000003f0772ca */ /* 0x000fdc00000e0000 */
[----:B------:R-:W3:Y:S01]  /*0d60*/  LDCU UR7, c[0x0][UR7+0x2b4] ;  /* 0x00005680070777ac */ /* 0x000ee20008000800 */
[----:B------:R-:W4:Y:S08]  /*0d70*/  S2UR UR4, SR_CTAID.Y ;  /* 0x00000000000479c3 */ /* 0x000f300000002600 */
[----:B------:R-:W3:Y:S01]  /*0d80*/  LDC R10, c[0x0][0xb24] ;  /* 0x0002c900ff0a7b82 */ /* 0x000ee20000000800 */
[----:B-1----:R-:W-:-:S02]  /*0d90*/  I2FP.F32.U32 R63, UR5 ;  /* 0x00000005003f7c45 */ /* 0x002fc40008201000 */
[----:B------:R-:W-:-:S05]  /*0da0*/  CS2R.32 R3, SR_CgaSize ;  /* 0x0000000000037805 */ /* 0x000fca0000008a00 */
[----:B------:R-:W-:-:S06]  /*0db0*/  IMAD R3, R3, -0xa0, RZ ;  /* 0xffffff6003037824 */ /* 0x000fcc00078e02ff */
[----:B------:R-:W1:Y:S01]  /*0dc0*/  LDC R3, c[0x0][R3+0x2a0] ;  /* 0x0000a80003037b82 */ /* 0x000e620000000800 */
[----:B------:R-:W-:Y:S01]  /*0dd0*/  MOV R15, UR5 ;  /* 0x00000005000f7c02 */ /* 0x000fe20008000f00 */
[----:B--2---:R-:W-:Y:S01]  /*0de0*/  FMUL R63, R63, UR9 ;  /* 0x000000093f3f7c20 */ /* 0x004fe20008400000 */
[----:B----4-:R-:W-:Y:S02]  /*0df0*/  I2FP.F32.U32 R62, UR4 ;  /* 0x00000004003e7c45 */ /* 0x010fe40008201000 */
[----:B------:R-:W-:-:S05]  /*0e00*/  CS2R.32 R2, SR_CgaSize ;  /* 0x0000000000027805 */ /* 0x000fca0000008a00 */
[----:B------:R-:W-:-:S06]  /*0e10*/  IMAD R2, R2, -0xa0, RZ ;  /* 0xffffff6002027824 */ /* 0x000fcc00078e02ff */
[----:B------:R-:W2:Y:S01]  /*0e20*/  LDC R2, c[0x0][R2+0x2a4] ;  /* 0x0000a90002027b82 */ /* 0x000ea20000000800 */
[----:B------:R-:W-:Y:S01]  /*0e30*/  MOV R14, UR4 ;  /* 0x00000004000e7c02 */ /* 0x000fe20008000f00 */
[----:B------:R-:W4:Y:S01]  /*0e40*/  F2I.U32.TRUNC.NTZ R63, R63 ;  /* 0x0000003f003f7305 */ /* 0x000f22000020f000 */
[----:B---3--:R-:W-:-:S05]  /*0e50*/  FMUL R62, R62, UR7 ;  /* 0x000000073e3e7c20 */ /* 0x008fca0008400000 */
[----:B------:R-:W-:Y:S01]  /*0e60*/  BAR.SYNC.DEFER_BLOCKING 0x0 ;  /* 0x0000000000007b1d */ /* 0x000fe20000010000 */
[----:B------:R-:W-:-:S05]  /*0e70*/  ISETP.GE.AND P0, PT, R10, 0x1, PT ;  /* 0x000000010a00780c */ /* 0x000fca0003f06270 */
[----:B------:R-:W3:Y:S02]  /*0e80*/  F2I.U32.TRUNC.NTZ R62, R62 ;  /* 0x0000003e003e7305 */ /* 0x000ee4000020f000 */
[----:B------:R-:W2:Y:S01]  /*0e90*/  S2UR UR36, SR_CTAID.Z ;  /* 0x00000000002479c3 */ /* 0x000ea20000002700 */
[----:B----4-:R-:W-:-:S05]  /*0ea0*/  IADD3 R63, PT, PT, -R63, RZ, RZ ;  /* 0x000000ff3f3f7210 */ /* 0x010fca0007ffe1ff */
[----:B-1----:R-:W-:Y:S01]  /*0eb0*/  IMAD R63, R3, R63, UR5 ;  /* 0x00000005033f7e24 */ /* 0x002fe2000f8e023f */
[----:B---3--:R-:W-:-:S05]  /*0ec0*/  IADD3 R62, PT, PT, -R62, RZ, RZ ;  /* 0x000000ff3e3e7210 */ /* 0x008fca0007ffe1ff */
[----:B--2---:R-:W-:Y:S01]  /*0ed0*/  IMAD R62, R2, R62, UR4 ;  /* 0x00000004023e7e24 */ /* 0x004fe2000f8e023e */
[----:B------:R-:W-:Y:S06]  /*0ee0*/  @!P0 BRA `(.L_x_15) ;  /* 0x0000000000b88947 */ /* 0x000fec0003800000 */
[----:B------:R-:W1:Y:S01]  /*0ef0*/  LDC.64 R4, c[0x0][0xb18] ;  /* 0x0002c600ff047b82 */ /* 0x000e620000000a00 */
[----:B------:R-:W-:-:S07]  /*0f00*/  ISETP.NE.AND P0, PT, R10, 0x1, PT ;  /* 0x000000010a00780c */ /* 0x000fce0003f05270 */
[----:B------:R-:W2:Y:S08]  /*0f10*/  LDC R9, c[0x0][0xb0c] ;  /* 0x0002c300ff097b82 */ /* 0x000eb00000000800 */
[----:B------:R-:W3:Y:S08]  /*0f20*/  LDC R12, c[0x0][0x370] ;  /* 0x0000dc00ff0c7b82 */ /* 0x000ef00000000800 */
[----:B------:R-:W4:Y:S01]  /*0f30*/  LDC R11, c[0x0][0x374] ;  /* 0x0000dd00ff0b7b82 */ /* 0x000f220000000800 */
[----:B-1----:R-:W-:-:S07]  /*0f40*/  ISETP.NE.AND P1, PT, R4, 0x1, PT ;  /* 0x000000010400780c */ /* 0x002fce0003f25270 */
[----:B------:R-:W3:Y:S01]  /*0f50*/  LDC.64 R6, c[0x0][0xb10] ;  /* 0x0002c400ff067b82 */ /* 0x000ee20000000a00 */
[----:B--2---:R-:W-:-:S07]  /*0f60*/  ISETP.NE.AND P2, PT, R9, 0x1, PT ;  /* 0x000000010900780c */ /* 0x004fce0003f45270 */
[----:B------:R-:W1:Y:S08]  /*0f70*/  LDC R8, c[0x0][0xb20] ;  /* 0x0002c800ff087b82 */ /* 0x000e700000000800 */
[----:B------:R-:W2:Y:S01]  /*0f80*/  LDC.64 R2, c[0x0][0xb28] ;  /* 0x0002ca00ff027b82 */ /* 0x000ea20000000a00 */
[----:B----4-:R-:W-:-:S04]  /*0f90*/  IMAD.HI.U32 R13, R11, R5, RZ ;  /* 0x000000050b0d7227 */ /* 0x010fc800078e00ff */
[----:B------:R-:W-:-:S04]  /*0fa0*/  IMAD.HI.U32 R5, R14, R5, RZ ;  /* 0x000000050e057227 */ /* 0x000fc800078e00ff */
[----:B---3--:R-:W-:-:S05]  /*0fb0*/  IMAD.HI.U32 R16, R12, R6, RZ ;  /* 0x000000060c107227 */ /* 0x008fca00078e00ff */
[-C--:B------:R-:W-:Y:S01]  /*0fc0*/  @P2 SHF.R.U32.HI R12, RZ, R7.reuse, R16 ;  /* 0x00000007ff0c2219 */ /* 0x080fe20000011610 */
[----:B------:R-:W-:Y:S01]  /*0fd0*/  IMAD.HI.U32 R16, R15, R6, RZ ;  /* 0x000000060f107227 */ /* 0x000fe200078e00ff */
[-C--:B-1----:R-:W-:Y:S02]  /*0fe0*/  @P1 SHF.R.U32.HI R11, RZ, R8.reuse, R13 ;  /* 0x00000008ff0b1219 */ /* 0x082fe4000001160d */
[----:B------:R-:W-:Y:S02]  /*0ff0*/  SHF.R.U32.HI R5, RZ, R8, R5 ;  /* 0x00000008ff057219 */ /* 0x000fe40000011605 */
[----:B------:R-:W-:Y:S02]  /*1000*/  SHF.R.U32.HI R16, RZ, R7, R16 ;  /* 0x00000007ff107219 */ /* 0x000fe40000011610 */
[----:B------:R-:W-:Y:S01]  /*1010*/  SEL R5, R14, R5, !P1 ;  /* 0x000000050e057207 */ /* 0x000fe20004800000 */
[----:B--2---:R-:W-:Y:S01]  /*1020*/  IMAD.HI.U32 R13, R11, R2, RZ ;  /* 0x000000020b0d7227 */ /* 0x004fe200078e00ff */
[----:B------:R-:W-:-:S03]  /*1030*/  SEL R16, R15, R16, !P2 ;  /* 0x000000100f107207 */ /* 0x000fc60005000000 */
[----:B------:R-:W-:Y:S01]  /*1040*/  IMAD.HI.U32 R6, R12, R2, RZ ;  /* 0x000000020c067227 */ /* 0x000fe200078e00ff */
[----:B------:R-:W-:-:S04]  /*1050*/  @P0 SHF.R.U32.HI R11, RZ, R3, R13 ;  /* 0x00000003ff0b0219 */ /* 0x000fc8000001160d */
[----:B------:R-:W-:Y:S01]  /*1060*/  @P0 SHF.R.U32.HI R12, RZ, R3, R6 ;  /* 0x00000003ff0c0219 */ /* 0x000fe20000011606 */
[----:B------:R-:W-:-:S04]  /*1070*/  IMAD R11, R11, R10, RZ ;  /* 0x0000000a0b0b7224 */ /* 0x000fc800078e02ff */
[----:B------:R-:W-:Y:S01]  /*1080*/  IMAD R6, R12, R10, RZ ;  /* 0x0000000a0c067224 */ /* 0x000fe200078e02ff */
[----:B------:R-:W-:-:S04]  /*1090*/  ISETP.GE.AND P1, PT, R5, R11, PT ;  /* 0x0000000b0500720c */ /* 0x000fc80003f26270 */
[----:B------:R-:W-:Y:S01]  /*10a0*/  ISETP.GE.OR P1, PT, R16, R6, P1 ;  /* 0x000000061000720c */ /* 0x000fe20000f26670 */
[----:B------:R-:W-:-:S05]  /*10b0*/  IMAD.HI.U32 R6, R5, R2, RZ ;  /* 0x0000000205067227 */ /* 0x000fca00078e00ff */
[----:B------:R-:W-:-:S04]  /*10c0*/  SHF.R.U32.HI R6, RZ, R3, R6 ;  /* 0x00000003ff067219 */ /* 0x000fc80000011606 */
[----:B------:R-:W-:-:S03]  /*10d0*/  SEL R6, R5, R6, !P0 ;  /* 0x0000000605067207 */ /* 0x000fc60004000000 */
[----:B------:R-:W-:Y:S01]  /*10e0*/  @!P1 IMAD.HI.U32 R7, R16, R2, RZ ;  /* 0x0000000210079227 */ /* 0x000fe200078e00ff */
[----:B------:R-:W-:-:S04]  /*10f0*/  IADD3 R2, PT, PT, -R6, RZ, RZ ;  /* 0x000000ff06027210 */ /* 0x000fc80007ffe1ff */
[----:B------:R-:W-:Y:S01]  /*1100*/  @!P1 SHF.R.U32.HI R3, RZ, R3, R7 ;  /* 0x00000003ff039219 */ /* 0x000fe20000011607 */
[----:B------:R-:W-:Y:S01]  /*1110*/  IMAD R2, R10, R2, R5 ;  /* 0x000000020a027224 */ /* 0x000fe200078e0205 */
[----:B------:R-:W-:Y:S02]  /*1120*/  IADD3 R7, PT, PT, -R5, RZ, RZ ;  /* 0x000000ff05077210 */ /* 0x000fe40007ffe1ff */
[----:B------:R-:W-:-:S03]  /*1130*/  @!P1 SEL R3, R16, R3, !P0 ;  /* 0x0000000310039207 */ /* 0x000fc60004000000 */
[----:B------:R-:W-:Y:S02]  /*1140*/  IMAD R7, R4, R7, R14 ;  /* 0x0000000704077224 */ /* 0x000fe400078e020e */
[--C-:B------:R-:W-:Y:S02]  /*1150*/  @!P1 IMAD.IADD R6, R6, 0x1, -R3.reuse ;  /* 0x0000000106069824 */ /* 0x100fe400078e0a03 */
[----:B------:R-:W-:Y:S01]  /*1160*/  @!P1 IMAD R3, R2, R12, R3 ;  /* 0x0000000c02039224 */ /* 0x000fe200078e0203 */
[----:B------:R-:W-:Y:S01]  /*1170*/  IADD3 R2, PT, PT, -R16, RZ, RZ ;  /* 0x000000ff10027210 */ /* 0x000fe20007ffe1ff */
[----:B------:R-:W-:Y:S02]  /*1180*/  @!P1 IMAD R5, R6, R10, R16 ;  /* 0x0000000a06059224 */ /* 0x000fe400078e0210 */
[----:B------:R-:W-:Y:S02]  /*1190*/  @!P1 IMAD.MOV.U32 R16, RZ, RZ, R3 ;  /* 0x000000ffff109224 */ /* 0x000fe400078e0003 */
[----:B------:R-:W-:-:S02]  /*11a0*/  IMAD R2, R9, R2, R15 ;  /* 0x0000000209027224 */ /* 0x000fc400078e020f */
[----:B------:R-:W-:Y:S02]  /*11b0*/  IMAD R14, R5, R4, R7 ;  /* 0x00000004050e7224 */ /* 0x000fe400078e0207 */
[----:B------:R-:W-:Y:S02]  /*11c0*/  IMAD R15, R16, R9, R2 ;  /* 0x00000009100f7224 */ /* 0x000fe400078e0202 */
.L_x_15:
[----:B------:R-:W1:Y:S01]  /*11d0*/  LDCU UR4, c[0x0][0xb30] ;  /* 0x00016600ff0477ac */ /* 0x000e620008000800 */
[----:B------:R-:W2:Y:S08]  /*11e0*/  S2UR UR37, SR_CgaCtaId ;  /* 0x00000000002579c3 */ /* 0x000eb00000008800 */
[----:B------:R-:W3:Y:S01]  /*11f0*/  LDC R26, c[0x0][0xb24] ;  /* 0x0002c900ff1a7b82 */ /* 0x000ee20000000800 */
[----:B-1----:R-:W-:-:S09]  /*1200*/  UISETP.NE.AND UP1, UPT, UR4, 0x1, UPT ;  /* 0x000000010400788c */ /* 0x002fd2000bf25270 */
[----:B--2---:R-:W-:Y:S05]  /*1210*/  BRA.U UP1, `(.L_x_16) ;  /* 0x0000000101407547 */ /* 0x004fea000b800000 */
[----:B------:R-:W1:Y:S08]  /*1220*/  LDC.64 R4, c[0x0][0xb10] ;  /* 0x0002c400ff047b82 */ /* 0x000e700000000a00 */
[----:B------:R-:W2:Y:S08]  /*1230*/  LDC.64 R2, c[0x0][0xb18] ;  /* 0x0002c600ff027b82 */ /* 0x000eb00000000a00 */
[----:B------:R-:W4:Y:S08]  /*1240*/  LDC R6, c[0x0][0xb20] ;  /* 0x0002c800ff067b82 */ /* 0x000f300000000800 */
[----:B------:R-:W3:Y:S01]  /*1250*/  LDC R7, c[0x0][0xb0c] ;  /* 0x0002c300ff077b82 */ /* 0x000ee20000000800 */
[----:B-1----:R-:W-:-:S05]  /*1260*/  IMAD.HI.U32 R4, R15, R4, RZ ;  /* 0x000000040f047227 */ /* 0x002fca00078e00ff */
[----:B------:R-:W-:Y:S01]  /*1270*/  SHF.R.U32.HI R4, RZ, R5, R4 ;  /* 0x00000005ff047219 */ /* 0x000fe20000011604 */
[----:B--2---:R-:W-:Y:S01]  /*1280*/  IMAD.HI.U32 R3, R14, R3, RZ ;  /* 0x000000030e037227 */ /* 0x004fe200078e00ff */
[----:B------:R-:W-:-:S04]  /*1290*/  ISETP.NE.AND P0, PT, R2, 0x1, PT ;  /* 0x000000010200780c */ /* 0x000fc80003f05270 */
[----:B----4-:R-:W-:-:S04]  /*12a0*/  SHF.R.U32.HI R3, RZ, R6, R3 ;  /* 0x00000006ff037219 */ /* 0x010fc80000011603 */
[----:B------:R-:W-:Y:S02]  /*12b0*/  SEL R3, R14, R3, !P0 ;  /* 0x000000030e037207 */ /* 0x000fe40004000000 */
[----:B---3--:R-:W-:-:S04]  /*12c0*/  ISETP.NE.AND P1, PT, R7, 0x1, PT ;  /* 0x000000010700780c */ /* 0x008fc80003f25270 */
[----:B------:R-:W-:-:S05]  /*12d0*/  SEL R4, R15, R4, !P1 ;  /* 0x000000040f047207 */ /* 0x000fca0004800000 */
[----:B------:R-:W-:Y:S02]  /*12e0*/  IMAD.IADD R5, R3, 0x1, -R4 ;  /* 0x0000000103057824 */ /* 0x000fe400078e0a04 */
[----:B------:R-:W-:Y:S02]  /*12f0*/  IMAD.IADD R3, R4, 0x1, -R3 ;  /* 0x0000000104037824 */ /* 0x000fe400078e0a03 */
[----:B------:R-:W-:Y:S02]  /*1300*/  IMAD R15, R5, R7, R15 ;  /* 0x00000007050f7224 */ /* 0x000fe400078e020f */
[----:B------:R-:W-:-:S07]  /*1310*/  IMAD R14, R3, R2, R14 ;  /* 0x00000002030e7224 */ /* 0x000fce00078e020e */
.L_x_16:
[----:B------:R-:W-:Y:S01]  /*1320*/  BAR.SYNC.DEFER_BLOCKING 0x0 ;  /* 0x0000000000007b1d */ /* 0x000fe20000010000 */
[----:B------:R-:W-:Y:S01]  /*1330*/  UISETP.NE.AND UP1, UPT, UR8, 0x2, UPT ;  /* 0x000000020800788c */ /* 0x000fe2000bf25270 */
[----:B------:R-:W-:Y:S02]  /*1340*/  ISETP.NE.OR P5, PT, R0, 0x2, !P5 ;  /* 0x000000020000780c */ /* 0x000fe40006fa5670 */
[----:B------:R-:W-:-:S06]  /*1350*/  LOP3.LUT R2, R77, 0x1f, RZ, 0xc0, !PT ;  /* 0x0000001f4d027812 */ /* 0x000fcc00078ec0ff */
[----:B------:R-:W-:Y:S05]  /*1360*/  BRA.U UP1, `(.L_x_17) ;  /* 0x0000001101147547 */ /* 0x000fea000b800000 */
[----:B------:R-:W1:Y:S01]  /*1370*/  LDCU UR13, c[0x0][0x38c] ;  /* 0x00007180ff0d77ac */ /* 0x000e620008000800 */
[----:B------:R-:W2:Y:S01]  /*1380*/  LDC R8, c[0x0][0x370] ;  /* 0x0000dc00ff087b82 */ /* 0x000ea20000000800 */
[----:B------:R-:W-:Y:S01]  /*1390*/  PLOP3.LUT P1, PT, PT, PT, UP2, 0x80, 0x8 ;  /* 0x000000000008781c */ /* 0x000fe20003f2f028 */
[----:B------:R-:W-:Y:S01]  /*13a0*/  IMAD.MOV.U32 R17, RZ, RZ, 0x1 ;  /* 0x00000001ff117424 */ /* 0x000fe200078e00ff */
[----:B------:R-:W-:Y:S01]  /*13b0*/  ISETP.EQ.OR P4, PT, R2, RZ, P5 ;  /* 0x000000ff0200720c */ /* 0x000fe20002f82670 */
[----:B------:R-:W-:Y:S01]  /*13c0*/  IMAD.MOV.U32 R16, RZ, RZ, RZ ;  /* 0x000000ffff107224 */ /* 0x000fe200078e00ff */
[----:B------:R-:W-:Y:S02]  /*13d0*/  PLOP3.LUT P1, PT, P1, PT, PT, 0x8, 0x80 ;  /* 0x000000000080781c */ /* 0x000fe40000f2e170 */
[----:B------:R-:W-:Y:S01]  /*13e0*/  CS2R R12, SRZ ;  /* 0x00000000000c7805 */ /* 0x000fe2000001ff00 */
[----:B------:R-:W-:Y:S01]  /*13f0*/  IMAD.MOV.U32 R11, RZ, RZ, 0x1 ;  /* 0x00000001ff0b7424 */ /* 0x000fe200078e00ff */
[----:B------:R-:W4:Y:S01]  /*1400*/  LDC R0, c[0x0][0x374] ;  /* 0x0000dd00ff007b82 */ /* 0x000f220000000800 */
[----:B------:R-:W2:Y:S01]  /*1410*/  LDCU.64 UR22, c[0x0][0x348] ;  /* 0x00006900ff1677ac */ /* 0x000ea20008000a00 */
[----:B------:R-:W-:Y:S01]  /*1420*/  UMOV UR6, URZ ;  /* 0x000000ff00067c82 */ /* 0x000fe20008000000 */
[----:B-1----:R-:W-:-:S04]  /*1430*/  UIADD3 UR5, UPT, UPT, UR13, 0x1f, URZ ;  /* 0x0000001f0d057890 */ /* 0x002fc8000fffe0ff */
[----:B------:R-:W-:-:S04]  /*1440*/  USHF.R.S32.HI UR4, URZ, 0x1f, UR5 ;  /* 0x0000001fff047899 */ /* 0x000fc80008011405 */
[----:B------:R-:W-:-:S04]  /*1450*/  ULEA.HI UR4, UR4, UR5, URZ, 0x5 ;  /* 0x0000000504047291 */ /* 0x000fc8000f8f28ff */
[----:B------:R-:W-:Y:S02]  /*1460*/  USHF.R.S32.HI UR15, URZ, 0x5, UR4 ;  /* 0x00000005ff0f7899 */ /* 0x000fe40008011404 */
[----:B------:R-:W-:Y:S02]  /*1470*/  UIADD3 UR4, UPT, UPT, UR13, -0x1, URZ ;  /* 0xffffffff0d047890 */ /* 0x000fe4000fffe0ff */
[----:B------:R-:W-:Y:S02]  /*1480*/  UISETP.LT.U32.AND UP0, UPT, UR15, 0x2, UPT ;  /* 0x000000020f00788c */ /* 0x000fe4000bf01070 */
[----:B------:R-:W-:Y:S02]  /*1490*/  UISETP.GE.U32.AND UP1, UPT, UR4, -0x3f, UPT ;  /* 0xffffffc10400788c */ /* 0x000fe4000bf26070 */
[----:B------:R-:W-:Y:S02]  /*14a0*/  USEL UR14, UR15, 0x2, UP0 ;  /* 0x000000020f0e7887 */ /* 0x000fe40008000000 */
[----:B------:R-:W-:-:S02]  /*14b0*/  UIADD3 UR13, UPT, UPT, UR13, 0x3e, URZ ;  /* 0x0000003e0d0d7890 */ /* 0x000fc4000fffe0ff */
[----:B------:R-:W-:Y:S02]  /*14c0*/  UIADD3 UR5, UPT, UPT, UR14, -0x1, URZ ;  /* 0xffffffff0e057890 */ /* 0x000fe4000fffe0ff */
[----:B------:R-:W-:-:S03]  /*14d0*/  UIADD3 UR7, UPT, UPT, UR15, -UR14, URZ ;  /* 0x8000000e0f077290 */ /* 0x000fc6000fffe0ff */
[----:B------:R-:W-:-:S04]  /*14e0*/  @UP1 UIADD3 UR5, UPT, UPT, UR14, URZ, URZ ;  /* 0x000000ff0e051290 */ /* 0x000fc8000fffe0ff */
[----:B--2---:R-:W-:-:S12]  /*14f0*/  UIADD3 UR5, UPT, UPT, UR5, 0x1, URZ ;  /* 0x0000000105057890 */ /* 0x004fd8000fffe0ff */
.L_x_35:
[----:B------:R-:W-:Y:S01]  /*1500*/  UISETP.NE.AND UP0, UPT, UR37, URZ, UPT ;  /* 0x000000ff2500728c */ /* 0x000fe2000bf05270 */
[----:B------:R-:W1:Y:S08]  /*1510*/  S2UR UR37, SR_CgaCtaId ;  /* 0x00000000002579c3 */ /* 0x000e700000008800 */
[----:B------:R-:W-:Y:S05]  /*1520*/  BRA.U UP0, `(.L_x_18) ;  /* 0x0000000100347547 */ /* 0x000fea000b800000 */
[----:B------:R-:W2:Y:S01]  /*1530*/  S2R R2, SR_CgaCtaId ;  /* 0x0000000000027919 */ /* 0x000ea20000008800 */
[----:B------:R-:W-:-:S04]  /*1540*/  MOV R3, 0x400 ;  /* 0x0000040000037802 */ /* 0x000fc80000000f00 */
[----:B--2---:R-:W-:Y:S02]  /*1550*/  LEA R2, R2, R3, 0x18 ;  /* 0x0000000302027211 */ /* 0x004fe400078ec0ff */
[----:B------:R-:W-:-:S03]  /*1560*/  SHF.L.U32 R3, R11, 0x1f, RZ ;  /* 0x0000001f0b037819 */ /* 0x000fc600000006ff */
[----:B------:R-:W-:-:S04]  /*1570*/  IMAD R2, R12, 0x8, R2 ;  /* 0x000000080c027824 */ /* 0x000fc800078e0202 */
[----:B------:R-:W2:Y:S02]  /*1580*/  SYNCS.PHASECHK.TRANS64.TRYWAIT P0, [R2+URZ+0xe0], R3 ;  /* 0x0000e003020075a7 */ /* 0x000ea400080011ff */
[----:B--2---:R-:W-:Y:S05]  /*1590*/  @!P0 BRA `(.L_x_19) ;  /* 0x0000006000688947 */ /* 0x004fea0003800000 */
.L_x_129:
[----:B------:R-:W-:Y:S01]  /*15a0*/  VIADD R12, R12, 0x1 ;  /* 0x000000010c0c7836 */ /* 0x000fe20000000000 */
[----:B------:R2:W-:Y:S04]  /*15b0*/  SYNCS.ARRIVE.TRANS64.A1T0 RZ, [R2+URZ+0xd0], RZ ;  /* 0x0000d0ff02ff79a7 */ /* 0x0005e800081000ff */
[----:B------:R-:W-:-:S04]  /*15c0*/  ISETP.NE.AND P0, PT, R12, 0x2, PT ;  /* 0x000000020c00780c */ /* 0x000fc80003f05270 */
[----:B------:R-:W-:Y:S02]  /*15d0*/  SEL R12, R12, RZ, P0 ;  /* 0x000000ff0c0c7207 */ /* 0x000fe40000000000 */
[----:B--2---:R-:W-:-:S04]  /*15e0*/  SEL R2, RZ, 0x1, P0 ;  /* 0x00000001ff027807 */ /* 0x004fc80000000000 */
[----:B------:R-:W-:-:S07]  /*15f0*/  LOP3.LUT R11, R11, R2, RZ, 0x3c, !PT ;  /* 0x000000020b0b7212 */ /* 0x000fce00078e3cff */
.L_x_18:
[----:B------:R-:W-:Y:S01]  /*1600*/  UMOV UR4, 0x400 ;  /* 0x0000040000047882 */ /* 0x000fe20000000000 */
[----:B------:R-:W-:Y:S01]  /*1610*/  SHF.L.U32 R2, R17, 0x1f, RZ ;  /* 0x0000001f11027819 */ /* 0x000fe200000006ff */
[----:B-1----:R-:W-:Y:S01]  /*1620*/  ULEA UR4, UR37, UR4, 0x18 ;  /* 0x0000000425047291 */ /* 0x002fe2000f8ec0ff */
[----:B------:R-:W-:Y:S01]  /*1630*/  R2UR UR35, R15 ;  /* 0x000000000f2372ca */ /* 0x000fe200000e0000 */
[----:B------:R-:W-:Y:S01]  /*1640*/  UISETP.GE.U32.AND UP0, UPT, UR13, 0x3f, UPT ;  /* 0x0000003f0d00788c */ /* 0x000fe2000bf06070 */
[----:B------:R-:W-:Y:S01]  /*1650*/  R2UR UR11, R14 ;  /* 0x000000000e0b72ca */ /* 0x000fe200000e0000 */
[----:B------:R-:W-:Y:S01]  /*1660*/  ULEA UR8, UR6, UR4, 0x3 ;  /* 0x0000000406087291 */ /* 0x000fe2000f8e18ff */
[----:B------:R-:W-:-:S08]  /*1670*/  UMOV UR24, URZ ;  /* 0x000000ff00187c82 */ /* 0x000fd00008000000 */
[----:B------:R1:W2:Y:S01]  /*1680*/  SYNCS.PHASECHK.TRANS64.TRYWAIT P0, [UR8+0x10], R2 ;  /* 0x00001002ff0075a7 */ /* 0x0002a20008001108 */
[----:B------:R-:W-:Y:S02]  /*1690*/  USHF.L.U32 UR35, UR35, 0x7, URZ ;  /* 0x0000000723237899 */ /* 0x000fe400080006ff */
[----:B------:R-:W-:Y:S01]  /*16a0*/  USHF.L.U32 UR11, UR11, 0x6, URZ ;  /* 0x000000060b0b7899 */ /* 0x000fe200080006ff */
[----:B------:R-:W-:Y:S11]  /*16b0*/  BRA.U !UP0, `(.L_x_20) ;  /* 0x0000000108a87547 */ /* 0x000ff6000b800000 */
[----:B------:R-:W-:Y:S01]  /*16c0*/  UMOV UR16, URZ ;  /* 0x000000ff00107c82 */ /* 0x000fe20008000000 */
[----:B------:R-:W-:-:S05]  /*16d0*/  UMOV UR17, UR6 ;  /* 0x0000000600117c82 */ /* 0x000fca0008000000 */
.L_x_25:
[----:B-1----:R-:W-:Y:S01]  /*16e0*/  ULEA UR33, UR17, UR4, 0x3 ;  /* 0x0000000411217291 */ /* 0x002fe2000f8e18ff */
[----:B--2---:R-:W-:Y:S01]  /*16f0*/  @!P5 MOV R3, 0x6000 ;  /* 0x000060000003d802 */ /* 0x004fe20000000f00 */
[----:B--2---:R-:W-:Y:S10]  /*1700*/  @P0 BRA `(.L_x_21) ;  /* 0x00000000000c0947 */ /* 0x004ff40003800000 */
[----:B------:R-:W-:-:S04]  /*1710*/  SHF.L.U32 R4, R17, 0x1f, RZ ;  /* 0x0000001f11047819 */ /* 0x000fc800000006ff */
[----:B------:R-:W2:Y:S02]  /*1720*/  SYNCS.PHASECHK.TRANS64.TRYWAIT P0, [UR33+0x10], R4 ;  /* 0x00001004ff0075a7 */ /* 0x000ea40008001121 */
[----:B--2---:R-:W-:Y:S05]  /*1730*/  @!P0 BRA `(.L_x_22) ;  /* 0x0000006000148947 */ /* 0x004fea0003800000 */
.L_x_21:
[----:B------:R2:W-:Y:S01]  /*1740*/  @!P5 SYNCS.ARRIVE.TRANS64 RZ, [UR33], R3 ;  /* 0x00000003ffffd9a7 */ /* 0x0005e20008000021 */
[----:B------:R-:W-:Y:S04]  /*1750*/  BSSY.RECONVERGENT B0, `(.L_x_23) ;  /* 0x0000003000007945 */ /* 0x000fe80003800200 */
[----:B------:R-:W-:Y:S05]  /*1760*/  @P4 BRA `(.L_x_24) ;  /* 0x0000000000044947 */ /* 0x000fea0003800000 */
[----:B------:R-:W-:Y:S05]  /*1770*/  BPT.TRAP 0x1 ;  /* 0x000000040000795c */ /* 0x000fea0000300000 */
.L_x_24:
[----:B------:R-:W-:Y:S05]  /*1780*/  BSYNC.RECONVERGENT B0 ;  /* 0x0000000000007941 */ /* 0x000fea0003800200 */
.L_x_23:
[----:B------:R-:W-:Y:S02]  /*1790*/  UIADD3 UR6, UPT, UPT, UR17, 0x1, URZ ;  /* 0x0000000111067890 */ /* 0x000fe4000fffe0ff */
[----:B------:R-:W-:Y:S02]  /*17a0*/  ULEA UR32, UR17, UR4, 0xe ;  /* 0x0000000411207291 */ /* 0x000fe4000f8e70ff */
[----:B------:R-:W-:Y:S02]  /*17b0*/  UISETP.NE.AND UP0, UPT, UR6, 0x2, UPT ;  /* 0x000000020600788c */ /* 0x000fe4000bf05270 */
[----:B------:R-:W-:Y:S02]  /*17c0*/  UIADD3 UR26, UP1, UPT, UR22, 0x80, URZ ;  /* 0x00000080161a7890 */ /* 0x000fe4000ff3e0ff */
[----:B------:R-:W-:Y:S02]  /*17d0*/  USEL UR9, URZ, 0x1, UP0 ;  /* 0x00000001ff097887 */ /* 0x000fe40008000000 */
[----:B------:R-:W-:-:S02]  /*17e0*/  USEL UR6, UR6, URZ, UP0 ;  /* 0x000000ff06067287 */ /* 0x000fc40008000000 */
[----:B------:R-:W-:Y:S02]  /*17f0*/  UIADD3 UR20, UP0, UPT, UR22, 0x180, URZ ;  /* 0x0000018016147890 */ /* 0x000fe4000ff1e0ff */
[----:B------:R-:W-:Y:S01]  /*1800*/  ULEA UR8, UR6, UR4, 0x3 ;  /* 0x0000000406087291 */ /* 0x000fe2000f8e18ff */
[----:B------:R-:W-:Y:S01]  /*1810*/  LOP3.LUT R17, R17, UR9, RZ, 0x3c, !PT ;  /* 0x0000000911117c12 */ /* 0x000fe2000f8e3cff */
[----:B------:R-:W-:Y:S02]  /*1820*/  USHF.L.U32 UR34, UR16, 0x5, URZ ;  /* 0x0000000510227899 */ /* 0x000fe400080006ff */
[----:B------:R-:W-:Y:S01]  /*1830*/  UIADD3.X UR27, UPT, UPT, URZ, UR23, URZ, UP1, !UPT ;  /* 0x00000017ff1b7290 */ /* 0x000fe20008ffe4ff */
[----:B-1----:R-:W-:Y:S01]  /*1840*/  SHF.L.U32 R2, R17, 0x1f, RZ ;  /* 0x0000001f11027819 */ /* 0x002fe200000006ff */
[----:B------:R-:W-:Y:S02]  /*1850*/  UIADD3 UR32, UPT, UPT, UR32, 0x8400, URZ ;  /* 0x0000840020207890 */ /* 0x000fe4000fffe0ff */
[----:B------:R-:W-:Y:S01]  /*1860*/  UIADD3.X UR21, UPT, UPT, URZ, UR23, URZ, UP0, !UPT ;  /* 0x00000017ff157290 */ /* 0x000fe200087fe4ff */
[----:B------:R1:W1:Y:S01]  /*1870*/  SYNCS.PHASECHK.TRANS64.TRYWAIT P0, [UR8+0x10], R2 ;  /* 0x00001002ff0075a7 */ /* 0x0002620008001108 */
[----:B------:R-:W-:Y:S01]  /*1880*/  ULEA UR8, UR17, UR4, 0xd ;  /* 0x0000000411087291 */ /* 0x000fe2000f8e68ff */
[----:B------:R-:W-:Y:S01]  /*1890*/  UMOV UR18, 0x0 ;  /* 0x0000000000127882 */ /* 0x000fe20000000000 */
[----:B------:R-:W-:-:S02]  /*18a0*/  UMOV UR19, 0x10000000 ;  /* 0x1000000000137882 */ /* 0x000fc40000000000 */
[----:B------:R-:W-:Y:S01]  /*18b0*/  UIADD3 UR8, UPT, UPT, UR8, 0x10400, URZ ;  /* 0x0001040008087890 */ /* 0x000fe2000fffe0ff */
[----:B------:R1:W-:Y:S01]  /*18c0*/  UTMALDG.3D [UR32], [UR26], desc[UR18] ;  /* 0x000012201a0075b4 */ /* 0x0003e20008011000 */
[----:B------:R-:W-:Y:S01]  /*18d0*/  UMOV UR12, UR36 ;  /* 0x00000024000c7c82 */ /* 0x000fe20008000000 */
[----:B------:R-:W-:Y:S01]  /*18e0*/  UMOV UR9, UR33 ;  /* 0x0000002100097c82 */ /* 0x000fe20008000000 */
[----:B------:R-:W-:Y:S01]  /*18f0*/  UMOV UR10, UR34 ;  /* 0x00000022000a7c82 */ /* 0x000fe20008000000 */
[----:B------:R-:W-:Y:S01]  /*1900*/  UIADD3 UR16, UPT, UPT, UR16, 0x1, URZ ;  /* 0x0000000110107890 */ /* 0x000fe2000fffe0ff */
[----:B------:R-:W-:Y:S01]  /*1910*/  UMOV UR24, UR5 ;  /* 0x0000000500187c82 */ /* 0x000fe20008000000 */
[----:B------:R-:W-:Y:S02]  /*1920*/  UMOV UR17, UR6 ;  /* 0x0000000600117c82 */ /* 0x000fe40008000000 */
[----:B------:R1:W-:Y:S01]  /*1930*/  UTMALDG.3D [UR8], [UR20], desc[UR18] ;  /* 0x00001208140075b4 */ /* 0x0003e20008011000 */
[----:B------:R-:W-:-:S09]  /*1940*/  UISETP.NE.AND UP0, UPT, UR16, UR5, UPT ;  /* 0x000000051000728c */ /* 0x000fd2000bf05270 */
[----:B------:R-:W-:Y:S05]  /*1950*/  BRA.U UP0, `(.L_x_25) ;  /* 0xfffffffd00607547 */ /* 0x000fea000b83ffff */
.L_x_20:
[----:B-1----:R-:W-:Y:S01]  /*1960*/  ULEA UR8, UR6, UR4, 0x3 ;  /* 0x0000000406087291 */ /* 0x002fe2000f8e18ff */
[----:B------:R-:W-:Y:S01]  /*1970*/  SHF.L.U32 R2, R17, 0x1f, RZ ;  /* 0x0000001f11027819 */ /* 0x000fe200000006ff */
[----:B------:R-:W-:Y:S01]  /*1980*/  @!P1 SYNCS.ARRIVE.TRANS64.A1T0 RZ, [UR4+0x68], RZ ;  /* 0x000068ffffff99a7 */ /* 0x000fe20008100004 */
[----:B------:R-:W-:-:S06]  /*1990*/  UISETP.GT.AND UP0, UPT, UR15, UR14, UPT ;  /* 0x0000000e0f00728c */ /* 0x000fcc000bf04270 */
[----:B--2---:R1:W2:Y:S03]  /*19a0*/  SYNCS.PHASECHK.TRANS64.TRYWAIT P0, [UR8+0x10], R2 ;  /* 0x00001002ff0075a7 */ /* 0x0042a60008001108 */
[----:B------:R-:W-:Y:S05]  /*19b0*/  BRA.U !UP0, `(.L_x_26) ;  /* 0x0000000108ac7547 */ /* 0x000fea000b800000 */
[----:B------:R-:W-:Y:S01]  /*19c0*/  UIADD3 UR21, UPT, UPT, UR7, UR24, URZ ;  /* 0x0000001807157290 */ /* 0x000fe2000fffe0ff */
[----:B------:R-:W-:-:S11]  /*19d0*/  UMOV UR25, UR6 ;  /* 0x0000000600197c82 */ /* 0x000fd60008000000 */
.L_x_31:
[----:B-1----:R-:W-:Y:S01]  /*19e0*/  ULEA UR17, UR25, UR4, 0x3 ;  /* 0x0000000419117291 */ /* 0x002fe2000f8e18ff */
[----:B--2---:R-:W-:Y:S01]  /*19f0*/  @!P5 MOV R3, 0x6000 ;  /* 0x000060000003d802 */ /* 0x004fe20000000f00 */
[----:B--2---:R-:W-:Y:S10]  /*1a00*/  @P0 BRA `(.L_x_27) ;  /* 0x00000000000c0947 */ /* 0x004ff40003800000 */
[----:B------:R-:W-:-:S04]  /*1a10*/  SHF.L.U32 R4, R17, 0x1f, RZ ;  /* 0x0000001f11047819 */ /* 0x000fc800000006ff */
[----:B------:R-:W2:Y:S02]  /*1a20*/  SYNCS.PHASECHK.TRANS64.TRYWAIT P0, [UR17+0x10], R4 ;  /* 0x00001004ff0075a7 */ /* 0x000ea40008001111 */
[----:B--2---:R-:W-:Y:S05]  /*1a30*/  @!P0 BRA `(.L_x_28) ;  /* 0x0000005c006c8947 */ /* 0x004fea0003800000 */
.L_x_27:
[----:B------:R2:W-:Y:S01]  /*1a40*/  @!P5 SYNCS.ARRIVE.TRANS64 RZ, [UR17], R3 ;  /* 0x00000003ffffd9a7 */ /* 0x0005e20008000011 */
[----:B------:R-:W-:Y:S04]  /*1a50*/  BSSY.RECONVERGENT B0, `(.L_x_29) ;  /* 0x0000003000007945 */ /* 0x000fe80003800200 */
[----:B------:R-:W-:Y:S05]  /*1a60*/  @P4 BRA `(.L_x_30) ;  /* 0x0000000000044947 */ /* 0x000fea0003800000 */
[----:B------:R-:W-:Y:S05]  /*1a70*/  BPT.TRAP 0x1 ;  /* 0x000000040000795c */ /* 0x000fea0000300000 */
.L_x_30:
[----:B------:R-:W-:Y:S05]  /*1a80*/  BSYNC.RECONVERGENT B0 ;  /* 0x0000000000007941 */ /* 0x000fea0003800200 */
.L_x_29:
        /* <DEDUP_REMOVED lines=10> */
[----:B------:R-:W-:Y:S01]  /*1b30*/  UIADD3 UR16, UPT, UPT, UR16, 0x8400, URZ ;  /* 0x0000840010107890 */ /* 0x000fe2000fffe0ff */
[----:B-1----:R-:W-:Y:S01]  /*1b40*/  SHF.L.U32 R2, R17, 0x1f, RZ ;  /* 0x0000001f11027819 */ /* 0x002fe200000006ff */
[----:B------:R-:W-:Y:S02]  /*1b50*/  UIADD3.X UR31, UPT, UPT, URZ, UR23, URZ, UP1, !UPT ;  /* 0x00000017ff1f7290 */ /* 0x000fe40008ffe4ff */
[----:B------:R-:W-:Y:S01]  /*1b60*/  UIADD3.X UR29, UPT, UPT, URZ, UR23, URZ, UP0, !UPT ;  /* 0x00000017ff1d7290 */ /* 0x000fe200087fe4ff */
[----:B------:R1:W1:Y:S01]  /*1b70*/  SYNCS.PHASECHK.TRANS64.TRYWAIT P0, [UR8+0x10], R2 ;  /* 0x00001002ff0075a7 */ /* 0x0002620008001108 */
[----:B------:R-:W-:Y:S01]  /*1b80*/  ULEA UR8, UR25, UR4, 0xd ;  /* 0x0000000419087291 */ /* 0x000fe2000f8e68ff */
[----:B------:R-:W-:Y:S01]  /*1b90*/  UMOV UR26, 0x0 ;  /* 0x00000000001a7882 */ /* 0x000fe20000000000 */
[----:B------:R-:W-:-:S02]  /*1ba0*/  UMOV UR27, 0x10000000 ;  /* 0x10000000001b7882 */ /* 0x000fc40000000000 */
[----:B------:R-:W-:Y:S01]  /*1bb0*/  UIADD3 UR8, UPT, UPT, UR8, 0x10400, URZ ;  /* 0x0001040008087890 */ /* 0x000fe2000fffe0ff */
[----:B------:R-:W-:Y:S01]  /*1bc0*/  UMOV UR19, UR35 ;  /* 0x0000002300137c82 */ /* 0x000fe20008000000 */
[----:B------:R-:W-:Y:S01]  /*1bd0*/  UMOV UR20, UR36 ;  /* 0x0000002400147c82 */ /* 0x000fe20008000000 */
[----:B------:R-:W-:Y:S01]  /*1be0*/  UMOV UR12, UR36 ;  /* 0x00000024000c7c82 */ /* 0x000fe20008000000 */
[----:B------:R-:W-:Y:S01]  /*1bf0*/  UMOV UR9, UR17 ;  /* 0x0000001100097c82 */ /* 0x000fe20008000000 */
[----:B------:R-:W-:Y:S01]  /*1c00*/  UMOV UR10, UR18 ;  /* 0x00000012000a7c82 */ /* 0x000fe20008000000 */
[----:B------:R1:W-:Y:S01]  /*1c10*/  UTMALDG.3D [UR16], [UR30], desc[UR26] ;  /* 0x00001a101e0075b4 */ /* 0x0003e20008011000 */
[----:B------:R-:W-:Y:S01]  /*1c20*/  UIADD3 UR24, UPT, UPT, UR24, 0x1, URZ ;  /* 0x0000000118187890 */ /* 0x000fe2000fffe0ff */
[----:B------:R-:W-:-:S03]  /*1c30*/  UMOV UR25, UR6 ;  /* 0x0000000600197c82 */ /* 0x000fc60008000000 */
[----:B------:R-:W-:Y:S01]  /*1c40*/  UISETP.NE.AND UP0, UPT, UR24, UR21, UPT ;  /* 0x000000151800728c */ /* 0x000fe2000bf05270 */
[----:B------:R1:W-:Y:S08]  /*1c50*/  UTMALDG.3D [UR8], [UR28], desc[UR26] ;  /* 0x00001a081c0075b4 */ /* 0x0003f00008011000 */
[----:B------:R-:W-:Y:S05]  /*1c60*/  BRA.U UP0, `(.L_x_31) ;  /* 0xfffffffd005c7547 */ /* 0x000fea000b83ffff */
.L_x_26:
[C---:B-1----:R-:W-:Y:S01]  /*1c70*/  LEA R2, R16.reuse, UR4, 0x3 ;  /* 0x0000000410027c11 */ /* 0x042fe2000f8e18ff */
[----:B------:R-:W-:Y:S01]  /*1c80*/  NOP ;  /* 0x0000000000007918 */ /* 0x000fe20000000000 */
[----:B--2---:R-:W-:Y:S02]  /*1c90*/  SHF.L.U32 R3, R13, 0x1f, RZ ;  /* 0x0000001f0d037819 */ /* 0x004fe400000006ff */
[----:B------:R-:W-:Y:S02]  /*1ca0*/  LEA R4, R16, UR4, 0x4 ;  /* 0x0000000410047c11 */ /* 0x000fe4000f8e20ff */
[----:B------:R-:W1:Y:S02]  /*1cb0*/  SYNCS.PHASECHK.TRANS64.TRYWAIT P0, [R2+URZ+0x70], R3 ;  /* 0x00007003020075a7 */ /* 0x000e6400080011ff */
[----:B-1----:R-:W-:Y:S05]  /*1cc0*/  @!P0 BRA `(.L_x_32) ;  /* 0x0000005800e08947 */ /* 0x002fea0003800000 */
.L_x_132:
[----:B------:R-:W2:Y:S01]  /*1cd0*/  LDS.128 R4, [R4+0x100] ;  /* 0x0001000004047984 */ /* 0x000ea20000000c00 */
[----:B---3--:R-:W-:Y:S01]  /*1ce0*/  ISETP.GE.AND P0, PT, R26, 0x1, PT ;  /* 0x000000011a00780c */ /* 0x008fe20003f06270 */
[----:B-1----:R-:W-:Y:S01]  /*1cf0*/  VIADD R2, R2, 0x80 ;  /* 0x0000008002027836 */ /* 0x002fe20000000000 */
[----:B------:R-:W-:Y:S01]  /*1d00*/  @!PT LDS RZ, [RZ] ;  /* 0x00000000fffff984 */ /* 0x000fe20000000800 */
[----:B------:R-:W-:Y:S01]  /*1d10*/  @!PT LDS RZ, [RZ] ;  /* 0x00000000fffff984 */ /* 0x000fe20000000800 */
[----:B------:R-:W-:Y:S01]  /*1d20*/  @!PT LDS RZ, [RZ] ;  /* 0x00000000fffff984 */ /* 0x000fe20000000800 */
[----:B------:R-:W-:Y:S01]  /*1d30*/  @!PT LDS RZ, [RZ] ;  /* 0x00000000fffff984 */ /* 0x000fe20000000800 */
[----:B------:R1:W-:Y:S06]  /*1d40*/  MEMBAR.ALL.CTA ;  /* 0x0000000000007992 */ /* 0x0003ec0000008000 */
[----:B-1----:R-:W1:Y:S01]  /*1d50*/  FENCE.VIEW.ASYNC.S ;  /* 0x00000000000073c6 */ /* 0x002e620000000000 */
[----:B------:R-:W-:-:S04]  /*1d60*/  PRMT R2, RZ, 0x654, R2 ;  /* 0x00000654ff027816 */ /* 0x000fc80000000002 */
[----:B-1----:R1:W-:Y:S01]  /*1d70*/  SYNCS.ARRIVE.TRANS64.RED.A1T0 RZ, [R2+URZ], RZ ;  /* 0x000000ff02ff79a7 */ /* 0x0023e200081004ff */
[----:B--2---:R-:W-:-:S13]  /*1d80*/  LOP3.LUT P2, RZ, R6, 0x1, RZ, 0xc0, !PT ;  /* 0x0000000106ff7812 */ /* 0x004fda000784c0ff */
[----:B------:R-:W-:Y:S01]  /*1d90*/  @P2 SHF.R.U32.HI R3, RZ, 0x10, R5 ;  /* 0x00000010ff032819 */ /* 0x000fe20000011605 */
[----:B------:R-:W-:Y:S01]  /*1da0*/  VOTEU.ANY UP0, P2 ;  /* 0x0000000000ff7886 */ /* 0x000fe20001000100 */
[----:B------:R-:W-:Y:S02]  /*1db0*/  @P2 MOV R10, R4 ;  /* 0x00000004000a2202 */ /* 0x000fe40000000f00 */
[----:B------:R-:W-:Y:S02]  /*1dc0*/  @P2 R2UR.BROADCAST UR8, R3 ;  /* 0x00000000030822ca */ /* 0x000fe400008e0000 */
[----:B------:R-:W-:-:S11]  /*1dd0*/  @P2 LOP3.LUT R9, R5, 0xffff, RZ, 0xc0, !PT ;  /* 0x0000ffff05092812 */ /* 0x000fd600078ec0ff */
[----:B------:R-:W-:Y:S01]  /*1de0*/  @UP0 UMOV UR36, UR8 ;  /* 0x0000000800240c82 */ /* 0x000fe20008000000 */
[----:B-1----:R-:W-:Y:S05]  /*1df0*/  @!P0 BRA `(.L_x_33) ;  /* 0x0000000000b88947 */ /* 0x002fea0003800000 */
[----:B------:R-:W4:Y:S01]  /*1e00*/  LDC.64 R4, c[0x0][0xb18] ;  /* 0x0002c600ff047b82 */ /* 0x000f220000000a00 */
[----:B------:R-:W-:-:S07]  /*1e10*/  ISETP.NE.AND P3, PT, R26, 0x1, PT ;  /* 0x000000011a00780c */ /* 0x000fce0003f65270 */
[----:B------:R-:W1:Y:S08]  /*1e20*/  LDC.64 R6, c[0x0][0xb10] ;  /* 0x0002c400ff067b82 */ /* 0x000e700000000a00 */
[----:B------:R-:W2:Y:S08]  /*1e30*/  LDC R14, c[0x0][0xb20] ;  /* 0x0002c800ff0e7b82 */ /* 0x000eb00000000800 */
[----:B------:R-:W3:Y:S01]  /*1e40*/  LDC R15, c[0x0][0xb0c] ;  /* 0x0002c300ff0f7b82 */ /* 0x000ee20000000800 */
[----:B----4-:R-:W-:Y:S01]  /*1e50*/  IMAD.HI.U32 R19, R0, R5, RZ ;  /* 0x0000000500137227 */ /* 0x010fe200078e00ff */
[----:B------:R-:W-:-:S03]  /*1e60*/  ISETP.NE.AND P0, PT, R4, 0x1, PT ;  /* 0x000000010400780c */ /* 0x000fc60003f05270 */
[----:B------:R-:W-:-:S03]  /*1e70*/  IMAD.HI.U32 R5, R9, R5, RZ ;  /* 0x0000000509057227 */ /* 0x000fc600078e00ff */
[----:B------:R-:W4:Y:S01]  /*1e80*/  LDC.64 R2, c[0x0][0xb28] ;  /* 0x0002ca00ff027b82 */ /* 0x000f220000000a00 */
[----:B-1----:R-:W-:-:S04]  /*1e90*/  IMAD.HI.U32 R20, R8, R6, RZ ;  /* 0x0000000608147227 */ /* 0x002fc800078e00ff */
[----:B------:R-:W-:Y:S01]  /*1ea0*/  IMAD.HI.U32 R21, R10, R6, RZ ;  /* 0x000000060a157227 */ /* 0x000fe200078e00ff */
[----:B------:R-:W-:Y:S02]  /*1eb0*/  SHF.R.U32.HI R20, RZ, R7, R20 ;  /* 0x00000007ff147219 */ /* 0x000fe40000011614 */
[-C--:B--2---:R-:W-:Y:S02]  /*1ec0*/  SHF.R.U32.HI R19, RZ, R14.reuse, R19 ;  /* 0x0000000eff137219 */ /* 0x084fe40000011613 */
[----:B------:R-:W-:Y:S02]  /*1ed0*/  SHF.R.U32.HI R5, RZ, R14, R5 ;  /* 0x0000000eff057219 */ /* 0x000fe40000011605 */
[----:B------:R-:W-:Y:S02]  /*1ee0*/  SEL R19, R0, R19, !P0 ;  /* 0x0000001300137207 */ /* 0x000fe40004000000 */
[----:B------:R-:W-:Y:S02]  /*1ef0*/  SHF.R.U32.HI R21, RZ, R7, R21 ;  /* 0x00000007ff157219 */ /* 0x000fe40000011615 */
[----:B---3--:R-:W-:-:S02]  /*1f00*/  ISETP.NE.AND P1, PT, R15, 0x1, PT ;  /* 0x000000010f00780c */ /* 0x008fc40003f25270 */
[----:B------:R-:W-:Y:S02]  /*1f10*/  SEL R5, R9, R5, !P0 ;  /* 0x0000000509057207 */ /* 0x000fe40004000000 */
[----:B------:R-:W-:Y:S02]  /*1f20*/  SEL R20, R8, R20, !P1 ;  /* 0x0000001408147207 */ /* 0x000fe40004800000 */
[----:B------:R-:W-:Y:S01]  /*1f30*/  SEL R21, R10, R21, !P1 ;  /* 0x000000150a157207 */ /* 0x000fe20004800000 */
[----:B----4-:R-:W-:-:S04]  /*1f40*/  IMAD.HI.U32 R18, R19, R2, RZ ;  /* 0x0000000213127227 */ /* 0x010fc800078e00ff */
        /* <DEDUP_REMOVED lines=10> */
[----:B------:R-:W-:-:S04]  /*1ff0*/  @!P0 IMAD.HI.U32 R7, R21, R2, RZ ;  /* 0x0000000215078227 */ /* 0x000fc800078e00ff */
[----:B------:R-:W-:Y:S01]  /*2000*/  IMAD.MOV R2, RZ, RZ, -R6 ;  /* 0x000000ffff027224 */ /* 0x000fe200078e0a06 */
[----:B------:R-:W-:Y:S02]  /*2010*/  @!P0 SHF.R.U32.HI R3, RZ, R3, R7 ;  /* 0x00000003ff038219 */ /* 0x000fe40000011607 */
[----:B------:R-:W-:Y:S01]  /*2020*/  IADD3 R7, PT, PT, -R5, RZ, RZ ;  /* 0x000000ff05077210 */ /* 0x000fe20007ffe1ff */
[----:B------:R-:W-:Y:S01]  /*2030*/  IMAD R2, R26, R2, R5 ;  /* 0x000000021a027224 */ /* 0x000fe200078e0205 */
        /* <DEDUP_REMOVED lines=10> */
.L_x_33:
[----:B------:R-:W1:Y:S02]  /*20e0*/  LDCU UR8, c[0x0][0xb30] ;  /* 0x00016600ff0877ac */ /* 0x000e640008000800 */
[----:B-1----:R-:W-:-:S09]  /*20f0*/  UISETP.NE.AND UP0, UPT, UR8, 0x1, UPT ;  /* 0x000000010800788c */ /* 0x002fd2000bf05270 */
[----:B------:R-:W-:Y:S05]  /*2100*/  BRA.U UP0, `(.L_x_34) ;  /* 0x0000000100407547 */ /* 0x000fea000b800000 */
[----:B------:R-:W1:Y:S08]  /*2110*/  LDC.64 R4, c[0x0][0xb10] ;  /* 0x0002c400ff047b82 */ /* 0x000e700000000a00 */
[----:B------:R-:W2:Y:S08]  /*2120*/  LDC.64 R2, c[0x0][0xb18] ;  /* 0x0002c600ff027b82 */ /* 0x000eb00000000a00 */
[----:B------:R-:W3:Y:S08]  /*2130*/  LDC R6, c[0x0][0xb20] ;  /* 0x0002c800ff067b82 */ /* 0x000ef00000000800 */
[----:B------:R-:W4:Y:S01]  /*2140*/  LDC R7, c[0x0][0xb0c] ;  /* 0x0002c300ff077b82 */ /* 0x000f220000000800 */
[----:B-1----:R-:W-:-:S05]  /*2150*/  IMAD.HI.U32 R4, R10, R4, RZ ;  /* 0x000000040a047227 */ /* 0x002fca00078e00ff */
[----:B------:R-:W-:Y:S01]  /*2160*/  SHF.R.U32.HI R4, RZ, R5, R4 ;  /* 0x00000005ff047219 */ /* 0x000fe20000011604 */
[----:B--2---:R-:W-:Y:S01]  /*2170*/  IMAD.HI.U32 R3, R9, R3, RZ ;  /* 0x0000000309037227 */ /* 0x004fe200078e00ff */
[----:B------:R-:W-:-:S04]  /*2180*/  ISETP.NE.AND P0, PT, R2, 0x1, PT ;  /* 0x000000010200780c */ /* 0x000fc80003f05270 */
[----:B---3--:R-:W-:-:S04]  /*2190*/  SHF.R.U32.HI R3, RZ, R6, R3 ;  /* 0x00000006ff037219 */ /* 0x008fc80000011603 */
[----:B------:R-:W-:Y:S02]  /*21a0*/  SEL R3, R9, R3, !P0 ;  /* 0x0000000309037207 */ /* 0x000fe40004000000 */
[----:B----4-:R-:W-:-:S04]  /*21b0*/  ISETP.NE.AND P1, PT, R7, 0x1, PT ;  /* 0x000000010700780c */ /* 0x010fc80003f25270 */
[----:B------:R-:W-:-:S05]  /*21c0*/  SEL R4, R10, R4, !P1 ;  /* 0x000000040a047207 */ /* 0x000fca0004800000 */
[----:B------:R-:W-:Y:S02]  /*21d0*/  IMAD.IADD R5, R3, 0x1, -R4 ;  /* 0x0000000103057824 */ /* 0x000fe400078e0a04 */
[----:B------:R-:W-:Y:S02]  /*21e0*/  IMAD.IADD R3, R4, 0x1, -R3 ;  /* 0x0000000104037824 */ /* 0x000fe400078e0a03 */
[----:B------:R-:W-:Y:S02]  /*21f0*/  IMAD R10, R5, R7, R10 ;  /* 0x00000007050a7224 */ /* 0x000fe400078e020a */
[----:B------:R-:W-:-:S07]  /*2200*/  IMAD R9, R3, R2, R9 ;  /* 0x0000000203097224 */ /* 0x000fce00078e0209 */
.L_x_34:
[----:B------:R-:W-:Y:S01]  /*2210*/  VIADD R16, R16, 0x1 ;  /* 0x0000000110107836 */ /* 0x000fe20000000000 */
[----:B------:R-:W-:Y:S01]  /*2220*/  PLOP3.LUT P1, PT, PT, PT, PT, 0x80, 0x8 ;  /* 0x000000000008781c */ /* 0x000fe20003f2f070 */
[----:B------:R-:W-:Y:S02]  /*2230*/  IMAD.IADD R15, R10, 0x1, R63 ;  /* 0x000000010a0f7824 */ /* 0x000fe400078e023f */
[----:B------:R-:W-:Y:S01]  /*2240*/  IMAD.IADD R14, R9, 0x1, R62 ;  /* 0x00000001090e7824 */ /* 0x000fe200078e023e */
[----:B------:R-:W-:-:S04]  /*2250*/  ISETP.NE.AND P0, PT, R16, 0x2, PT ;  /* 0x000000021000780c */ /* 0x000fc80003f05270 */
[----:B------:R-:W-:Y:S02]  /*2260*/  SEL R2, RZ, 0x1, P0 ;  /* 0x00000001ff027807 */ /* 0x000fe40000000000 */
[----:B------:R-:W-:Y:S02]  /*2270*/  SEL R16, R16, RZ, P0 ;  /* 0x000000ff10107207 */ /* 0x000fe40000000000 */
[----:B------:R-:W-:Y:S01]  /*2280*/  LOP3.LUT R13, R13, R2, RZ, 0x3c, !PT ;  /* 0x000000020d0d7212 */ /* 0x000fe200078e3cff */
[----:B------:R-:W-:Y:S06]  /*2290*/  @P2 BRA `(.L_x_35) ;  /* 0xfffffff000982947 */ /* 0x000fec000383ffff */
[----:B------:R-:W-:Y:S01]  /*22a0*/  UIADD3 UR5, UPT, UPT, UR4, 0x10, URZ ;  /* 0x0000001004057890 */ /* 0x000fe2000fffe0ff */
[----:B------:R-:W-:-:S03]  /*22b0*/  SHF.L.U32 R2, R17, 0x1f, RZ ;  /* 0x0000001f11027819 */ /* 0x000fc600000006ff */
[----:B------:R-:W-:-:S09]  /*22c0*/  ULEA UR4, UR6, UR5, 0x3 ;  /* 0x0000000506047291 */ /* 0x000fd2000f8e18ff */
[----:B------:R-:W1:Y:S02]  /*22d0*/  SYNCS.PHASECHK.TRANS64.TRYWAIT P0, [UR4], R2 ;  /* 0x00000002ff0075a7 */ /* 0x000e640008001104 */
[----:B-1----:R-:W-:Y:S05]  /*22e0*/  @!P0 BRA `(.L_x_36) ;  /* 0x00000054006c8947 */ /* 0x002fea0003800000 */
.L_x_134:
[----:B------:R-:W-:-:S04]  /*22f0*/  UIADD3 UR6, UPT, UPT, UR6, 0x1, URZ ;  /* 0x0000000106067890 */ /* 0x000fc8000fffe0ff */
[----:B------:R-:W-:-:S04]  /*2300*/  UISETP.NE.AND UP0, UPT, UR6, 0x2, UPT ;  /* 0x000000020600788c */ /* 0x000fc8000bf05270 */
[----:B------:R-:W-:Y:S02]  /*2310*/  USEL UR4, URZ, 0x1, UP0 ;  /* 0x00000001ff047887 */ /* 0x000fe40008000000 */
[----:B------:R-:W-:-:S04]  /*2320*/  USEL UR6, UR6, URZ, UP0 ;  /* 0x000000ff06067287 */ /* 0x000fc80008000000 */
[----:B------:R-:W-:Y:S01]  /*2330*/  ULEA UR6, UR6, UR5, 0x3 ;  /* 0x0000000506067291 */ /* 0x000fe2000f8e18ff */
[----:B-1----:R-:W-:-:S04]  /*2340*/  LOP3.LUT R2, R17, UR4, RZ, 0x3c, !PT ;  /* 0x0000000411027c12 */ /* 0x002fc8000f8e3cff */
[----:B------:R-:W-:Y:S01]  /*2350*/  SHF.L.U32 R2, R2, 0x1f, RZ ;  /* 0x0000001f02027819 */ /* 0x000fe200000006ff */
[----:B----4-:R-:W-:-:S07]  /*2360*/  IMAD.U32 R0, RZ, RZ, UR6 ;  /* 0x00000006ff007e24 */ /* 0x010fce000f8e00ff */
.L_x_37:
[----:B-1----:R1:W2:Y:S02]  /*2370*/  SYNCS.PHASECHK.TRANS64.TRYWAIT P0, [R0+URZ], R2 ;  /* 0x00000002000075a7 */ /* 0x0022a400080011ff */
[----:B--2---:R-:W-:Y:S05]  /*2380*/  @!P0 NANOSLEEP.SYNCS 0x989680 ;  /* 0x009896800000895d */ /* 0x004fea0003900000 */
[----:B------:R-:W2:Y:S02]  /*2390*/  @!P0 SYNCS.PHASECHK.TRANS64 P0, [R0+URZ], R2 ;  /* 0x00000002000085a7 */ /* 0x000ea400080010ff */
[----:B--2---:R-:W-:Y:S05]  /*23a0*/  @P0 EXIT ;  /* 0x000000000000094d */ /* 0x004fea0003800000 */
[----:B------:R-:W-:Y:S05]  /*23b0*/  BRA `(.L_x_37) ;  /* 0xfffffffc00ec7947 */ /* 0x000fea000383ffff */
.L_x_17:
[----:B------:R-:W-:-:S04]  /*23c0*/  UISETP.NE.AND UP1, UPT, UR37, URZ, UPT ;  /* 0x000000ff2500728c */ /* 0x000fc8000bf25270 */
[----:B------:R-:W-:-:S09]  /*23d0*/  UISETP.NE.OR UP1, UPT, UR8, 0x1, UP1 ;  /* 0x000000010800788c */ /* 0x000fd20008f25670 */
[----:B------:R-:W-:Y:S05]  /*23e0*/  BRA.U UP1, `(.L_x_38) ;  /* 0x0000000501487547 */ /* 0x000fea000b800000 */
[----:B------:R-:W-:Y:S01]  /*23f0*/  ISETP.NE.AND P2, PT, R2, RZ, PT ;  /* 0x000000ff0200720c */ /* 0x000fe20003f45270 */
[----:B------:R-:W-:Y:S01]  /*2400*/  IMAD.MOV.U32 R12, RZ, RZ, 0x1 ;  /* 0x00000001ff0c7424 */ /* 0x000fe200078e00ff */
[----:B------:R-:W-:Y:S02]  /*2410*/  CS2R R10, SRZ ;  /* 0x00000000000a7805 */ /* 0x000fe4000001ff00 */
[----:B------:R-:W-:Y:S01]  /*2420*/  CS2R R8, SRZ ;  /* 0x0000000000087805 */ /* 0x000fe2000001ff00 */
[----:B------:R-:W-:Y:S01]  /*2430*/  UMOV UR4, 0x400 ;  /* 0x0000040000047882 */ /* 0x000fe20000000000 */
[----:B------:R-:W-:Y:S01]  /*2440*/  UMOV UR6, URZ ;  /* 0x000000ff00067c82 */ /* 0x000fe20008000000 */
[----:B------:R-:W-:-:S12]  /*2450*/  ULEA UR37, UR37, UR4, 0x18 ;  /* 0x0000000425257291 */ /* 0x000fd8000f8ec0ff */
.L_x_42:
[----:B------:R-:W-:Y:S02]  /*2460*/  LEA R0, R8, UR37, 0x3 ;  /* 0x0000002508007c11 */ /* 0x000fe4000f8e18ff */
[----:B------:R-:W-:-:S03]  /*2470*/  SHF.L.U32 R4, R9, 0x1f, RZ ;  /* 0x0000001f09047819 */ /* 0x000fc600000006ff */
[----:B------:R-:W-:Y:S01]  /*2480*/  VIADD R5, R0, 0xe0 ;  /* 0x000000e000057836 */ /* 0x000fe20000000000 */
[----:B------:R-:W1:Y:S02]  /*2490*/  SYNCS.PHASECHK.TRANS64.TRYWAIT P0, [R0+URZ+0xd0], R4 ;  /* 0x0000d004000075a7 */ /* 0x000e6400080011ff */
[----:B-1----:R-:W-:Y:S05]  /*24a0*/  @!P0 BRA `(.L_x_39) ;  /* 0x0000005400148947 */ /* 0x002fea0003800000 */
.L_x_135:
[----:B------:R-:W-:Y:S01]  /*24b0*/  ULEA UR5, UR6, UR37, 0x3 ;  /* 0x0000002506057291 */ /* 0x000fe2000f8e18ff */
[----:B-1----:R-:W-:Y:S01]  /*24c0*/  PRMT R0, RZ, 0x654, R5 ;  /* 0x00000654ff007816 */ /* 0x002fe20000000005 */
[----:B------:R-:W-:Y:S01]  /*24d0*/  @!P2 IMAD.MOV.U32 R4, RZ, RZ, 0x10 ;  /* 0x00000010ff04a424 */ /* 0x000fe200078e00ff */
[----:B------:R-:W-:Y:S01]  /*24e0*/  SHF.L.U32 R5, R12, 0x1f, RZ ;  /* 0x0000001f0c057819 */ /* 0x000fe200000006ff */
[----:B------:R-:W-:Y:S01]  /*24f0*/  UIADD3 UR4, UPT, UPT, UR5, 0x70, URZ ;  /* 0x0000007005047890 */ /* 0x000fe2000fffe0ff */
[----:B------:R1:W-:Y:S05]  /*2500*/  SYNCS.ARRIVE.TRANS64.RED.A1T0 RZ, [R0+URZ], RZ ;  /* 0x000000ff00ff79a7 */ /* 0x0003ea00081004ff */
[----:B------:R-:W-:Y:S01]  /*2510*/  IMAD.U32 R6, RZ, RZ, UR4 ;  /* 0x00000004ff067e24 */ /* 0x000fe2000f8e00ff */
[----:B------:R-:W2:Y:S04]  /*2520*/  SYNCS.PHASECHK.TRANS64.TRYWAIT P0, [UR5+0x80], R5 ;  /* 0x00008005ff0075a7 */ /* 0x000ea80008001105 */
[----:B------:R-:W-:Y:S01]  /*2530*/  PRMT R6, R2, 0x654, R6 ;  /* 0x0000065402067816 */ /* 0x000fe20000000006 */
[----:B-12---:R-:W-:Y:S06]  /*2540*/  @!P0 BRA `(.L_x_40) ;  /* 0x0000005400008947 */ /* 0x006fec0003800000 */
.L_x_137:
[----:B------:R-:W-:Y:S01]  /*2550*/  ULEA UR4, UR6, UR37, 0x4 ;  /* 0x0000002506047291 */ /* 0x000fe2000f8e20ff */
[----:B------:R-:W-:Y:S01]  /*2560*/  SEL R3, R6, R3, !P2 ;  /* 0x0000000306037207 */ /* 0x000fe20005000000 */
[----:B------:R-:W-:Y:S01]  /*2570*/  UIADD3 UR5, UPT, UPT, UR5, 0x70, URZ ;  /* 0x0000007005057890 */ /* 0x000fe2000fffe0ff */
[----:B-1----:R-:W-:Y:S01]  /*2580*/  LEA R0, R11, UR37, 0x3 ;  /* 0x000000250b007c11 */ /* 0x002fe2000f8e18ff */
[----:B------:R-:W-:Y:S01]  /*2590*/  UIADD3 UR4, UPT, UPT, UR4, 0x100, URZ ;  /* 0x0000010004047890 */ /* 0x000fe2000fffe0ff */
[----:B------:R1:W-:Y:S01]  /*25a0*/  @!P2 SYNCS.ARRIVE.TRANS64.RED RZ, [R3+URZ], R4 ;  /* 0x0000000403ffa9a7 */ /* 0x0003e200080004ff */
[----:B------:R-:W-:Y:S01]  /*25b0*/  UIADD3 UR6, UPT, UPT, UR6, 0x1, URZ ;  /* 0x0000000106067890 */ /* 0x000fe2000fffe0ff */
[----:B------:R-:W-:-:S03]  /*25c0*/  VIADD R8, R8, 0x1 ;  /* 0x0000000108087836 */ /* 0x000fc60000000000 */
[----:B------:R-:W-:Y:S02]  /*25d0*/  UISETP.NE.AND UP0, UPT, UR6, 0x2, UPT ;  /* 0x000000020600788c */ /* 0x000fe4000bf05270 */
[----:B------:R-:W-:Y:S01]  /*25e0*/  ISETP.NE.AND P0, PT, R8, 0x2, PT ;  /* 0x000000020800780c */ /* 0x000fe20003f05270 */
[----:B------:R-:W-:Y:S06]  /*25f0*/  UGETNEXTWORKID.BROADCAST [UR4], [UR5] ;  /* 0x00000000040073ca */ /* 0x000fec0008000100 */
[----:B------:R-:W-:Y:S02]  /*2600*/  USEL UR4, URZ, 0x1, UP0 ;  /* 0x00000001ff047887 */ /* 0x000fe40008000000 */
[----:B------:R-:W-:-:S04]  /*2610*/  USEL UR6, UR6, URZ, UP0 ;  /* 0x000000ff06067287 */ /* 0x000fc80008000000 */
[----:B------:R-:W-:Y:S02]  /*2620*/  LOP3.LUT R12, R12, UR4, RZ, 0x3c, !PT ;  /* 0x000000040c0c7c12 */ /* 0x000fe4000f8e3cff */
[----:B-1----:R-:W-:-:S04]  /*2630*/  SHF.L.U32 R4, R10, 0x1f, RZ ;  /* 0x0000001f0a047819 */ /* 0x002fc800000006ff */
[----:B------:R-:W1:Y:S02]  /*2640*/  SYNCS.PHASECHK.TRANS64.TRYWAIT P1, [R0+URZ+0x70], R4 ;  /* 0x00007004000075a7 */ /* 0x000e6400080211ff */
[----:B-1----:R-:W-:Y:S05]  /*2650*/  @!P1 BRA `(.L_x_41) ;  /* 0x0000005000d49947 */ /* 0x002fea0003800000 */
.L_x_138:
[C---:B-1----:R-:W-:Y:S01]  /*2660*/  LEA R4, R11.reuse, UR37, 0x4 ;  /* 0x000000250b047c11 */ /* 0x042fe2000f8e20ff */
[----:B------:R-:W-:Y:S01]  /*2670*/  VIADD R0, R0, 0x80 ;  /* 0x0000008000007836 */ /* 0x000fe20000000000 */
[----:B------:R-:W-:Y:S01]  /*2680*/  SEL R8, R8, RZ, P0 ;  /* 0x000000ff08087207 */ /* 0x000fe20000000000 */
[----:B------:R-:W-:-:S03]  /*2690*/  VIADD R11, R11, 0x1 ;  /* 0x000000010b0b7836 */ /* 0x000fc60000000000 */
[----:B------:R-:W1:Y:S01]  /*26a0*/  LDS.128 R4, [R4+0x100] ;  /* 0x0001000004047984 */ /* 0x000e620000000c00 */
[----:B------:R-:W-:Y:S02]  /*26b0*/  PRMT R0, RZ, 0x654, R0 ;  /* 0x00000654ff007816 */ /* 0x000fe40000000000 */
[C---:B------:R-:W-:Y:S01]  /*26c0*/  ISETP.NE.AND P1, PT, R11.reuse, 0x2, PT ;  /* 0x000000020b00780c */ /* 0x040fe20003f25270 */
[----:B------:R-:W-:Y:S01]  /*26d0*/  @!PT LDS RZ, [RZ] ;  /* 0x00000000fffff984 */ /* 0x000fe20000000800 */
[----:B------:R-:W-:Y:S01]  /*26e0*/  @!PT LDS RZ, [RZ] ;  /* 0x00000000fffff984 */ /* 0x000fe20000000800 */
[----:B------:R-:W-:Y:S01]  /*26f0*/  @!PT LDS RZ, [RZ] ;  /* 0x00000000fffff984 */ /* 0x000fe20000000800 */
[----:B------:R-:W-:Y:S01]  /*2700*/  @!PT LDS RZ, [RZ] ;  /* 0x00000000fffff984 */ /* 0x000fe20000000800 */
[----:B------:R2:W-:Y:S06]  /*2710*/  MEMBAR.ALL.CTA ;  /* 0x0000000000007992 */ /* 0x0005ec0000008000 */
[----:B--2---:R-:W2:Y:S01]  /*2720*/  FENCE.VIEW.ASYNC.S ;  /* 0x00000000000073c6 */ /* 0x004ea20000000000 */
[----:B------:R-:W-:Y:S01]  /*2730*/  SEL R11, R11, RZ, P1 ;  /* 0x000000ff0b0b7207 */ /* 0x000fe20000800000 */
[----:B--2---:R2:W-:Y:S01]  /*2740*/  SYNCS.ARRIVE.TRANS64.RED.A1T0 RZ, [R0+URZ], RZ ;  /* 0x000000ff00ff79a7 */ /* 0x0045e200081004ff */
[----:B-1----:R-:W-:-:S02]  /*2750*/  LOP3.LUT P3, RZ, R6, 0x1, RZ, 0xc0, !PT ;  /* 0x0000000106ff7812 */ /* 0x002fc4000786c0ff */
[----:B------:R-:W-:-:S04]  /*2760*/  SEL R4, RZ, 0x1, P1 ;  /* 0x00000001ff047807 */ /* 0x000fc80000800000 */
[----:B------:R-:W-:Y:S02]  /*2770*/  LOP3.LUT R10, R10, R4, RZ, 0x3c, !PT ;  /* 0x000000040a0a7212 */ /* 0x000fe400078e3cff */
[----:B--2---:R-:W-:-:S04]  /*2780*/  SEL R0, RZ, 0x1, P0 ;  /* 0x00000001ff007807 */ /* 0x004fc80000000000 */
[----:B------:R-:W-:Y:S01]  /*2790*/  LOP3.LUT R9, R9, R0, RZ, 0x3c, !PT ;  /* 0x0000000009097212 */ /* 0x000fe200078e3cff */
[----:B------:R-:W-:Y:S06]  /*27a0*/  @P3 BRA `(.L_x_42) ;  /* 0xfffffffc002c3947 */ /* 0x000fec000383ffff */
[----:B------:R-:W-:Y:S01]  /*27b0*/  ULEA UR5, UR6, UR37, 0x3 ;  /* 0x0000002506057291 */ /* 0x000fe2000f8e18ff */
[----:B------:R-:W-:-:S08]  /*27c0*/  SHF.L.U32 R2, R12, 0x1f, RZ ;  /* 0x0000001f0c027819 */ /* 0x000fd000000006ff */
[----:B------:R-:W1:Y:S02]  /*27d0*/  SYNCS.PHASECHK.TRANS64 P0, [UR5+0x80], R2 ;  /* 0x00008002ff0075a7 */ /* 0x000e640008001005 */
[----:B-1----:R-:W-:Y:S05]  /*27e0*/  @P0 BRA `(.L_x_43) ;  /* 0x0000000000080947 */ /* 0x002fea0003800000 */
[----:B------:R-:W1:Y:S02]  /*27f0*/  SYNCS.PHASECHK.TRANS64.TRYWAIT P0, [UR5+0x80], R2 ;  /* 0x00008002ff0075a7 */ /* 0x000e640008001105 */
[----:B-1----:R-:W-:Y:S05]  /*2800*/  @!P0 BRA `(.L_x_44) ;  /* 0x00000050007c8947 */ /* 0x002fea0003800000 */
.L_x_43:
[----:B------:R-:W-:-:S04]  /*2810*/  UIADD3 UR4, UPT, UPT, UR6, 0x1, URZ ;  /* 0x0000000106047890 */ /* 0x000fc8000fffe0ff */
[----:B------:R-:W-:-:S04]  /*2820*/  UISETP.NE.AND UP0, UPT, UR4, 0x2, UPT ;  /* 0x000000020400788c */ /* 0x000fc8000bf05270 */
[----:B------:R-:W-:Y:S02]  /*2830*/  USEL UR7, URZ, 0x1, UP0 ;  /* 0x00000001ff077887 */ /* 0x000fe40008000000 */
[----:B------:R-:W-:-:S04]  /*2840*/  USEL UR4, UR4, URZ, UP0 ;  /* 0x000000ff04047287 */ /* 0x000fc80008000000 */
[----:B------:R-:W-:Y:S01]  /*2850*/  ULEA UR4, UR4, UR37, 0x3 ;  /* 0x0000002504047291 */ /* 0x000fe2000f8e18ff */
[----:B-1----:R-:W-:-:S04]  /*2860*/  LOP3.LUT R2, R12, UR7, RZ, 0x3c, !PT ;  /* 0x000000070c027c12 */ /* 0x002fc8000f8e3cff */
[----:B------:R-:W-:-:S04]  /*2870*/  SHF.L.U32 R0, R2, 0x1f, RZ ;  /* 0x0000001f02007819 */ /* 0x000fc800000006ff */
[----:B------:R-:W1:Y:S02]  /*2880*/  SYNCS.PHASECHK.TRANS64 P0, [UR4+0x80], R0 ;  /* 0x00008000ff0075a7 */ /* 0x000e640008001004 */
[----:B-1----:R-:W-:Y:S05]  /*2890*/  @P0 EXIT ;  /* 0x000000000000094d */ /* 0x002fea0003800000 */
[----:B------:R-:W-:Y:S02]  /*28a0*/  SHF.L.U32 R2, R2, 0x1f, RZ ;  /* 0x0000001f02027819 */ /* 0x000fe400000006ff */
[----:B------:R-:W-:-:S07]  /*28b0*/  MOV R0, UR4 ;  /* 0x0000000400007c02 */ /* 0x000fce0008000f00 */
.L_x_45:
[----:B-1----:R1:W2:Y:S02]  /*28c0*/  SYNCS.PHASECHK.TRANS64.TRYWAIT P0, [R0+URZ+0x80], R2 ;  /* 0x00008002000075a7 */ /* 0x0022a400080011ff */
[----:B--2---:R-:W-:Y:S05]  /*28d0*/  @!P0 NANOSLEEP.SYNCS 0x989680 ;  /* 0x009896800000895d */ /* 0x004fea0003900000 */
[----:B------:R-:W2:Y:S02]  /*28e0*/  @!P0 SYNCS.PHASECHK.TRANS64 P0, [R0+URZ+0x80], R2 ;  /* 0x00008002000085a7 */ /* 0x000ea400080010ff */
[----:B--2---:R-:W-:Y:S05]  /*28f0*/  @P0 EXIT ;  /* 0x000000000000094d */ /* 0x004fea0003800000 */
[----:B------:R-:W-:Y:S05]  /*2900*/  BRA `(.L_x_45) ;  /* 0xfffffffc00ec7947 */ /* 0x000fea000383ffff */
.L_x_38:
[----:B------:R-:W-:-:S09]  /*2910*/  UISETP.NE.AND UP1, UPT, UR8, URZ, UPT ;  /* 0x000000ff0800728c */ /* 0x000fd2000bf25270 */
[----:B------:R-:W-:Y:S05]  /*2920*/  BRA.U UP1, `(.L_x_46) ;  /* 0x0000000d01b47547 */ /* 0x000fea000b800000 */
[----:B------:R-:W-:Y:S01]  /*2930*/  UMOV UR4, 0x40 ;  /* 0x0000004000047882 */ /* 0x000fe20000000000 */
[----:B------:R-:W-:Y:S01]  /*2940*/  NOP ;  /* 0x0000000000007918 */ /* 0x000fe20000000000 */
[----:B------:R-:W-:Y:S01]  /*2950*/  ULEA UR4, UR37, UR4, 0x18 ;  /* 0x0000000425047291 */ /* 0x000fe2000f8ec0ff */
[----:B------:R-:W-:Y:S02]  /*2960*/  UMOV UR5, 0x400 ;  /* 0x0000040000057882 */ /* 0x000fe40000000000 */
[----:B------:R-:W-:-:S06]  /*2970*/  ULEA UR37, UR37, UR5, 0x18 ;  /* 0x0000000525257291 */ /* 0x000fcc000f8ec0ff */
[----:B------:R-:W1:Y:S02]  /*2980*/  LDS.U8 R0, [UR4+0x1c] ;  /* 0x00001c04ff007984 */ /* 0x000e640008000000 */
[----:B-1----:R-:W-:-:S13]  /*2990*/  ISETP.NE.AND P0, PT, R0, RZ, PT ;  /* 0x000000ff0000720c */ /* 0x002fda0003f05270 */
[----:B------:R-:W-:Y:S05]  /*29a0*/  @P0 BRA `(.L_x_47) ;  /* 0x0000000000580947 */ /* 0x000fea0003800000 */
[----:B------:R-:W-:-:S13]  /*29b0*/  ELECT P0, URZ, PT ;  /* 0x0000000000ff782f */ /* 0x000fda0003800000 */
[----:B------:R-:W-:Y:S05]  /*29c0*/  @!P0 BRA `(.L_x_48) ;  /* 0x0000000000608947 */ /* 0x000fea0003800000 */
[----:B------:R-:W-:Y:S01]  /*29d0*/  UMOV UR5, 0x10 ;  /* 0x0000001000057882 */ /* 0x000fe20000000000 */
[----:B------:R-:W-:Y:S01]  /*29e0*/  HFMA2 R0, -RZ, RZ, 0, 5.9604644775390625e-08 ;  /* 0x00000001ff007431 */ /* 0x000fe200000001ff */
[----:B------:R-:W-:-:S03]  /*29f0*/  MOV R2, 0xffff ;  /* 0x0000ffff00027802 */ /* 0x000fc60000000f00 */
[----:B------:R-:W-:Y:S04]  /*2a00*/  DEPBAR.LE SB1, 0x36 ;  /* 0x00009d800000791a */ /* 0x000fe80000000000 */
[----:B------:R-:W1:Y:S02]  /*2a10*/  UTCATOMSWS.FIND_AND_SET.ALIGN UP0, UR5, UR5 ;  /* 0x00000005000575e3 */ /* 0x000e640008000800 */
[----:B-1----:R-:W-:Y:S01]  /*2a20*/  MOV R3, UR5 ;  /* 0x0000000500037c02 */ /* 0x002fe20008000f00 */
[----:B------:R-:W-:Y:S06]  /*2a30*/  BRA.U UP0, `(.L_x_49) ;  /* 0x0000000100187547 */ /* 0x000fec000b800000 */
.L_x_50:
[----:B------:R-:W-:Y:S05]  /*2a40*/  NANOSLEEP 0x64 ;  /* 0x000000640000795d */ /* 0x000fea0003800000 */
[----:B------:R-:W-:-:S05]  /*2a50*/  UMOV UR5, 0x10 ;  /* 0x0000001000057882 */ /* 0x000fca0000000000 */
[----:B------:R-:W-:Y:S04]  /*2a60*/  DEPBAR.LE SB1, 0x36 ;  /* 0x00009d800000791a */ /* 0x000fe80000000000 */
[----:B------:R-:W1:Y:S02]  /*2a70*/  UTCATOMSWS.FIND_AND_SET.ALIGN UP0, UR5, UR5 ;  /* 0x00000005000575e3 */ /* 0x000e640008000800 */
[----:B-1----:R-:W-:Y:S01]  /*2a80*/  MOV R3, UR5 ;  /* 0x0000000500037c02 */ /* 0x002fe20008000f00 */
[----:B------:R-:W-:Y:S05]  /*2a90*/  BRA.U !UP0, `(.L_x_50) ;  /* 0xfffffffd08e87547 */ /* 0x000fea000b83ffff */
.L_x_49:
[-C--:B------:R-:W-:Y:S02]  /*2aa0*/  SHF.L.U32 R2, R2, R3.reuse, RZ ;  /* 0x0000000302027219 */ /* 0x080fe400000006ff */
[----:B------:R-:W-:Y:S01]  /*2ab0*/  SHF.L.U32 R0, R0, R3, RZ ;  /* 0x0000000300007219 */ /* 0x000fe200000006ff */
[----:B------:R-:W-:Y:S02]  /*2ac0*/  IMAD.SHL.U32 R3, R3, 0x20, RZ ;  /* 0x0000002003037824 */ /* 0x000fe400078e00ff */
[----:B------:R1:W-:Y:S04]  /*2ad0*/  ATOMS.OR RZ, [UR4+0x14], R2 ;  /* 0x00001402ffff798c */ /* 0x0003e8000b000004 */
[----:B------:R1:W-:Y:S04]  /*2ae0*/  ATOMS.OR RZ, [UR4+0x18], R0 ;  /* 0x00001800ffff798c */ /* 0x0003e8000b000004 */
[----:B------:R1:W-:Y:S01]  /*2af0*/  STS [UR37+0x120], R3 ;  /* 0x00012003ff007988 */ /* 0x0003e20008000825 */
[----:B------:R-:W-:Y:S05]  /*2b00*/  BRA `(.L_x_48) ;  /* 0x0000000000107947 */ /* 0x000fea0003800000 */
.L_x_47:
[----:B------:R-:W-:Y:S02]  /*2b10*/  MOV R0, 0xffffffff ;  /* 0xffffffff00007802 */ /* 0x000fe40000000f00 */
[----:B------:R-:W-:-:S03]  /*2b20*/  MOV R2, 0x2b50 ;  /* 0x00002b5000027802 */ /* 0x000fc60000000f00 */
[----:B------:R1:W-:Y:S04]  /*2b30*/  STS [UR37+0x120], R0 ;  /* 0x00012000ff007988 */ /* 0x0003e80008000825 */
[----:B-1-3-5:R-:W-:Y:S05]  /*2b40*/  CALL.REL.NOINC `($__internal_1_$__cuda_sm10x_tcgen05_guardrail_trap_phase_invalid_during_alloc) ;  /* 0x0000005400c47944 */ /* 0x02afea0003c00000 */
.L_x_48:
[----:B------:R-:W-:Y:S05]  /*2b50*/  WARPSYNC.ALL ;  /* 0x0000000000007948 */ /* 0x000fea0003800000 */
[----:B------:R-:W2:Y:S01]  /*2b60*/  S2UR UR5, SR_CgaCtaId ;  /* 0x00000000000579c3 */ /* 0x000ea20000008800 */
[----:B------:R-:W-:Y:S01]  /*2b70*/  UMOV UR4, 0x400 ;  /* 0x0000040000047882 */ /* 0x000fe20000000000 */
[----:B------:R-:W-:-:S06]  /*2b80*/  NOP ;  /* 0x0000000000007918 */ /* 0x000fcc0000000000 */
[----:B------:R-:W-:Y:S06]  /*2b90*/  BAR.ARV 0x6, 0xa0 ;  /* 0x0182800000007b1d */ /* 0x000fec0000002000 */
[----:B------:R-:W4:Y:S01]  /*2ba0*/  LDCU UR7, c[0x0][0x38c] ;  /* 0x00007180ff0777ac */ /* 0x000f220008000800 */
[----:B------:R-:W-:Y:S01]  /*2bb0*/  IMAD.MOV.U32 R11, RZ, RZ, 0x1 ;  /* 0x00000001ff0b7424 */ /* 0x000fe200078e00ff */
[----:B------:R-:W-:Y:S01]  /*2bc0*/  CS2R R8, SRZ ;  /* 0x0000000000087805 */ /* 0x000fe2000001ff00 */
[----:B------:R-:W-:Y:S01]  /*2bd0*/  IMAD.MOV.U32 R10, RZ, RZ, RZ ;  /* 0x000000ffff0a7224 */ /* 0x000fe200078e00ff */
[----:B------:R-:W3:Y:S01]  /*2be0*/  LDCU UR6, c[0x0][0x38c] ;  /* 0x00007180ff0677ac */ /* 0x000ee20008000800 */
[----:B------:R-:W-:Y:S01]  /*2bf0*/  UMOV UR15, URZ ;  /* 0x000000ff000f7c82 */ /* 0x000fe20008000000 */
[----:B------:R-:W-:Y:S01]  /*2c00*/  UMOV UR14, URZ ;  /* 0x000000ff000e7c82 */ /* 0x000fe20008000000 */
[----:B--2---:R-:W-:Y:S01]  /*2c10*/  ULEA UR5, UR5, UR4, 0x18 ;  /* 0x0000000405057291 */ /* 0x004fe2000f8ec0ff */
[----:B------:R-:W-:Y:S01]  /*2c20*/  UMOV UR24, 0x0 ;  /* 0x0000000000187882 */ /* 0x000fe20000000000 */
[----:B------:R-:W-:-:S02]  /*2c30*/  UMOV UR25, 0x8100910 ;  /* 0x0810091000197882 */ /* 0x000fc40000000000 */
[----:B------:R-:W-:Y:S02]  /*2c40*/  UIADD3 UR10, UPT, UPT, UR5, 0x8400, URZ ;  /* 0x00008400050a7890 */ /* 0x000fe4000fffe0ff */
[----:B------:R-:W-:Y:S02]  /*2c50*/  UIADD3 UR11, UPT, UPT, UR5, 0x10400, URZ ;  /* 0x00010400050b7890 */ /* 0x000fe4000fffe0ff */
[----:B----4-:R-:W-:Y:S01]  /*2c60*/  UIADD3 UR7, UPT, UPT, UR7, 0x1f, URZ ;  /* 0x0000001f07077890 */ /* 0x010fe2000fffe0ff */
[----:B-1----:R-:W1:Y:S01]  /*2c70*/  LDS R0, [UR5+0x120] ;  /* 0x00012005ff007984 */ /* 0x002e620008000800 */
[----:B------:R-:W-:Y:S02]  /*2c80*/  USHF.R.U32.HI UR10, URZ, 0x4, UR10 ;  /* 0x00000004ff0a7899 */ /* 0x000fe4000801160a */
[----:B------:R-:W-:Y:S02]  /*2c90*/  USHF.R.S32.HI UR4, URZ, 0x1f, UR7 ;  /* 0x0000001fff047899 */ /* 0x000fe40008011407 */
[----:B------:R-:W-:-:S02]  /*2ca0*/  USHF.R.U32.HI UR11, URZ, 0x4, UR11 ;  /* 0x00000004ff0b7899 */ /* 0x000fc4000801160b */
[----:B------:R-:W-:Y:S02]  /*2cb0*/  ULEA.HI UR4, UR4, UR7, URZ, 0x5 ;  /* 0x0000000704047291 */ /* 0x000fe4000f8f28ff */
[----:B------:R-:W-:Y:S02]  /*2cc0*/  ULOP3.LUT UR10, UR10, 0x3fff, URZ, 0xc0, !UPT ;  /* 0x00003fff0a0a7892 */ /* 0x000fe4000f8ec0ff */
[----:B------:R-:W-:Y:S02]  /*2cd0*/  USHF.R.S32.HI UR4, URZ, 0x5, UR4 ;  /* 0x00000005ff047899 */ /* 0x000fe40008011404 */
[----:B------:R-:W-:Y:S02]  /*2ce0*/  ULOP3.LUT UR11, UR11, 0x3fff, URZ, 0xc0, !UPT ;  /* 0x00003fff0b0b7892 */ /* 0x000fe4000f8ec0ff */
[----:B------:R-:W-:Y:S01]  /*2cf0*/  UISETP.LT.AND UP0, UPT, UR4, 0x1, UPT ;  /* 0x000000010400788c */ /* 0x000fe2000bf01270 */
[----:B------:R-:W-:Y:S01]  /*2d00*/  UMOV UR22, 0x0 ;  /* 0x0000000000167882 */ /* 0x000fe20000000000 */
[----:B------:R-:W-:-:S02]  /*2d10*/  UMOV UR23, 0x8100910 ;  /* 0x0810091000177882 */ /* 0x000fc40000000000 */
[----:B------:R-:W-:Y:S02]  /*2d20*/  USEL UR9, UR4, 0x1, !UP0 ;  /* 0x0000000104097887 */ /* 0x000fe4000c000000 */
[----:B------:R-:W-:Y:S02]  /*2d30*/  ULOP3.LUT UR10, UR10, 0x10000, URZ, 0xfc, !UPT ;  /* 0x000100000a0a7892 */ /* 0x000fe4000f8efcff */
[----:B------:R-:W-:Y:S02]  /*2d40*/  ULOP3.LUT UR11, UR11, 0x10000, URZ, 0xfc, !UPT ;  /* 0x000100000b0b7892 */ /* 0x000fe4000f8efcff */
[----:B------:R-:W-:Y:S02]  /*2d50*/  UIADD3 UR9, UPT, UPT, -UR9, URZ, URZ ;  /* 0x000000ff09097290 */ /* 0x000fe4000fffe1ff */
[----:B---3--:R-:W-:Y:S01]  /*2d60*/  UISETP.GE.AND UP3, UPT, UR6, 0x1, UPT ;  /* 0x000000010600788c */ /* 0x008fe2000bf66270 */
[----:B------:R-:W-:Y:S01]  /*2d70*/  UMOV UR20, 0x0 ;  /* 0x0000000000147882 */ /* 0x000fe20000000000 */
[----:B------:R-:W-:Y:S01]  /*2d80*/  UMOV UR21, 0x8100910 ;  /* 0x0810091000157882 */ /* 0x000fe20000000000 */
[----:B------:R-:W-:Y:S01]  /*2d90*/  UMOV UR18, 0x0 ;  /* 0x0000000000127882 */ /* 0x000fe20000000000 */
[----:B------:R-:W-:Y:S01]  /*2da0*/  UMOV UR19, 0x8100910 ;  /* 0x0810091000137882 */ /* 0x000fe20000000000 */
[----:B-1----:R-:W-:-:S15]  /*2db0*/  R2UR UR16, R0 ;  /* 0x00000000001072ca */ /* 0x002fde00000e0000 */
.L_x_57:
[----:B------:R-:W-:Y:S02]  /*2dc0*/  LEA R0, R10, UR5, 0x3 ;  /* 0x000000050a007c11 */ /* 0x000fe4000f8e18ff */
[----:B------:R-:W-:Y:S02]  /*2dd0*/  SHF.L.U32 R2, R9, 0x1f, RZ ;  /* 0x0000001f09027819 */ /* 0x000fe400000006ff */
[----:B------:R-:W-:Y:S01]  /*2de0*/  PLOP3.LUT P0, PT, PT, PT, UP3, 0x80, 0x8 ;  /* 0x000000000008781c */ /* 0x000fe20003f0f038 */
[----:B------:R-:W-:Y:S01]  /*2df0*/  VIADD R3, R0, 0x80 ;  /* 0x0000008000037836 */ /* 0x000fe20000000000 */
[----:B-1----:R-:W1:Y:S02]  /*2e00*/  SYNCS.PHASECHK.TRANS64.TRYWAIT P1, [R0+URZ+0x70], R2 ;  /* 0x00007002000075a7 */ /* 0x002e6400080211ff */
[----:B-1-3--:R-:W-:Y:S09]  /*2e10*/  @!P1 BRA `(.L_x_51) ;  /* 0x0000004c00109947 */ /* 0x00aff20003800000 */
.L_x_140:
[----:B------:R-:W-:Y:S01]  /*2e20*/  LEA R4, R10, UR5, 0x4 ;  /* 0x000000050a047c11 */ /* 0x000fe2000f8e20ff */
[----:B------:R-:W-:Y:S01]  /*2e30*/  @UP3 ULEA UR6, UR14, UR5, 0x3 ;  /* 0x000000050e063291 */ /* 0x000fe2000f8e18ff */
[----:B------:R-:W-:Y:S01]  /*2e40*/  PLOP3.LUT P2, PT, PT, PT, PT, 0x80, 0x8 ;  /* 0x000000000008781c */ /* 0x000fe20003f4f070 */
[----:B------:R-:W-:Y:S01]  /*2e50*/  ULEA UR7, UR15, UR5, 0x3 ;  /* 0x000000050f077291 */ /* 0x000fe2000f8e18ff */
[----:B------:R-:W-:Y:S01]  /*2e60*/  PRMT R3, RZ, 0x654, R3 ;  /* 0x00000654ff037816 */ /* 0x000fe20000000003 */
[----:B------:R-:W-:Y:S01]  /*2e70*/  ULEA UR8, UR15, UR16, 0x6 ;  /* 0x000000100f087291 */ /* 0x000fe2000f8e30ff */
[----:B------:R-:W2:Y:S01]  /*2e80*/  LDS.128 R4, [R4+0x100] ;  /* 0x0001000004047984 */ /* 0x000ea20000000c00 */
[----:B-1----:R-:W-:Y:S02]  /*2e90*/  @P0 SHF.L.U32 R2, R8, 0x1f, RZ ;  /* 0x0000001f08020819 */ /* 0x002fe400000006ff */
[----:B------:R-:W-:Y:S01]  /*2ea0*/  SHF.L.U32 R0, R11, 0x1f, RZ ;  /* 0x0000001f0b007819 */ /* 0x000fe200000006ff */
[----:B------:R-:W-:Y:S01]  /*2eb0*/  @!PT LDS RZ, [RZ] ;  /* 0x00000000fffff984 */ /* 0x000fe20000000800 */
[----:B------:R-:W-:Y:S01]  /*2ec0*/  @!PT LDS RZ, [RZ] ;  /* 0x00000000fffff984 */ /* 0x000fe20000000800 */
[----:B------:R-:W-:Y:S01]  /*2ed0*/  @!PT LDS RZ, [RZ] ;  /* 0x00000000fffff984 */ /* 0x000fe20000000800 */
[----:B------:R-:W-:Y:S01]  /*2ee0*/  @!PT LDS RZ, [RZ] ;  /* 0x00000000fffff984 */ /* 0x000fe20000000800 */
[----:B------:R1:W-:Y:S06]  /*2ef0*/  MEMBAR.ALL.CTA ;  /* 0x0000000000007992 */ /* 0x0003ec0000008000 */
[----:B-1----:R-:W1:Y:S02]  /*2f00*/  FENCE.VIEW.ASYNC.S ;  /* 0x00000000000073c6 */ /* 0x002e640000000000 */
[----:B-1----:R1:W-:Y:S01]  /*2f10*/  SYNCS.ARRIVE.TRANS64.RED.A1T0 RZ, [R3+URZ], RZ ;  /* 0x000000ff03ff79a7 */ /* 0x0023e200081004ff */
[----:B------:R1:W3:Y:S01]  /*2f20*/  @P0 SYNCS.PHASECHK.TRANS64.TRYWAIT P2, [UR6], R2 ;  /* 0x00000002ff0005a7 */ /* 0x0002e20008041106 */
[----:B--2---:R-:W-:Y:S01]  /*2f30*/  LOP3.LUT P1, RZ, R6, 0x1, RZ, 0xc0, !PT ;  /* 0x0000000106ff7812 */ /* 0x004fe2000782c0ff */
[----:B------:R-:W2:Y:S02]  /*2f40*/  SYNCS.PHASECHK.TRANS64.TRYWAIT P0, [UR7+0xb0], R0 ;  /* 0x0000b000ff0075a7 */ /* 0x000ea40008001107 */
[----:B-123--:R-:W-:Y:S10]  /*2f50*/  @!P0 BRA `(.L_x_52) ;  /* 0x0000004800d48947 */ /* 0x00eff40003800000 */
.L_x_142:
[----:B------:R-:W-:Y:S01]  /*2f60*/  IADD3 R10, PT, PT, R10, 0x1, RZ ;  /* 0x000000010a0a7810 */ /* 0x000fe20007ffe0ff */
[----:B------:R-:W-:Y:S06]  /*2f70*/  BRA.U !UP3, `(.L_x_53) ;  /* 0x000000010bc07547 */ /* 0x000fec000b800000 */
[----:B------:R-:W-:Y:S01]  /*2f80*/  UPLOP3.LUT UP4, UPT, UPT, UPT, UPT, 0x40, 0x4 ;  /* 0x000000000004789c */ /* 0x000fe20003f8e870 */
[----:B------:R-:W-:Y:S01]  /*2f90*/  UMOV UR13, UR9 ;  /* 0x00000009000d7c82 */ /* 0x000fe20008000000 */
[----:B------:R-:W-:Y:S01]  /*2fa0*/  UMOV UR12, UR4 ;  /* 0x00000004000c7c82 */ /* 0x000fe20008000000 */
[----:B------:R-:W-:-:S08]  /*2fb0*/  UMOV UR17, UR14 ;  /* 0x0000000e00117c82 */ /* 0x000fd00008000000 */
.L_x_56:
[----:B------:R-:W-:Y:S02]  /*2fc0*/  UIADD3 UR13, UPT, UPT, UR13, 0x1, URZ ;  /* 0x000000010d0d7890 */ /* 0x000fe4000fffe0ff */
[----:B--2---:R-:W-:Y:S02]  /*2fd0*/  ULEA UR6, UR17, UR5, 0x3 ;  /* 0x0000000511067291 */ /* 0x004fe4000f8e18ff */
[----:B------:R-:W-:Y:S01]  /*2fe0*/  UISETP.NE.AND UP0, UPT, UR13, URZ, UPT ;  /* 0x000000ff0d00728c */ /* 0x000fe2000bf05270 */
[----:B---3--:R-:W-:Y:S10]  /*2ff0*/  @P2 BRA `(.L_x_54) ;  /* 0x00000000000c2947 */ /* 0x008ff40003800000 */
[----:B-1----:R-:W-:Y:S04]  /*3000*/  SHF.L.U32 R2, R8, 0x1f, RZ ;  /* 0x0000001f08027819 */ /* 0x002fe800000006ff */
[----:B------:R-:W1:Y:S02]  /*3010*/  SYNCS.PHASECHK.TRANS64.TRYWAIT P0, [UR6], R2 ;  /* 0x00000002ff0075a7 */ /* 0x000e640008001106 */
[----:B-1----:R-:W-:Y:S05]  /*3020*/  @!P0 BRA `(.L_x_55) ;  /* 0x0000004800b88947 */ /* 0x002fea0003800000 */
.L_x_54:
[----:B------:R-:W-:Y:S01]  /*3030*/  UISETP.NE.AND UP1, UPT, UR12, 0x1, UPT ;  /* 0x000000010c00788c */ /* 0x000fe2000bf25270 */
[----:B------:R-:W-:Y:S01]  /*3040*/  PLOP3.LUT P2, PT, PT, PT, PT, 0x80, 0x8 ;  /* 0x000000000008781c */ /* 0x000fe20003f4f070 */
[----:B------:R-:W-:Y:S02]  /*3050*/  UIADD3 UR14, UPT, UPT, UR17, 0x1, URZ ;  /* 0x00000001110e7890 */ /* 0x000fe4000fffe0ff */
[----:B------:R-:W-:Y:S02]  /*3060*/  ULEA UR28, UR17, UR11, 0x9 ;  /* 0x0000000b111c7291 */ /* 0x000fe4000f8e48ff */
[----:B------:R-:W-:Y:S01]  /*3070*/  UISETP.NE.AND UP2, UPT, UR14, 0x2, UPT ;  /* 0x000000020e00788c */ /* 0x000fe2000bf45270 */
[----:B------:R-:W-:Y:S01]  /*3080*/  PLOP3.LUT P0, PT, PT, PT, UP1, 0x80, 0x8 ;  /* 0x000000000008781c */ /* 0x000fe20003f0f018 */
[----:B------:R-:W-:Y:S02]  /*3090*/  UIADD3 UR40, UPT, UPT, UR28, 0x2, URZ ;  /* 0x000000021c287890 */ /* 0x000fe4000fffe0ff */
[----:B------:R-:W-:Y:S02]  /*30a0*/  USEL UR27, URZ, 0x1, UP2 ;  /* 0x00000001ff1b7887 */ /* 0x000fe40009000000 */
[----:B------:R-:W-:Y:S02]  /*30b0*/  USEL UR14, UR14, URZ, UP2 ;  /* 0x000000ff0e0e7287 */ /* 0x000fe40009000000 */
[----:B------:R-:W-:Y:S02]  /*30c0*/  UIADD3 UR36, UPT, UPT, UR28, 0x4, URZ ;  /* 0x000000041c247890 */ /* 0x000fe4000fffe0ff */
[----:B------:R-:W-:Y:S01]  /*30d0*/  @UP1 ULEA UR26, UR14, UR5, 0x3 ;  /* 0x000000050e1a1291 */ /* 0x000fe2000f8e18ff */
[----:B------:R-:W-:Y:S01]  /*30e0*/  LOP3.LUT R8, R8, UR27, RZ, 0x3c, !PT ;  /* 0x0000001b08087c12 */ /* 0x000fe2000f8e3cff */
[----:B------:R-:W-:Y:S02]  /*30f0*/  UIADD3 UR32, UPT, UPT, UR28, 0x6, URZ ;  /* 0x000000061c207890 */ /* 0x000fe4000fffe0ff */
[----:B------:R-:W-:Y:S01]  /*3100*/  UIADD3 UR6, UPT, UPT, UR6, 0x10, URZ ;  /* 0x0000001006067890 */ /* 0x000fe2000fffe0ff */
[----:B-1----:R-:W-:Y:S01]  /*3110*/  @P0 SHF.L.U32 R0, R8, 0x1f, RZ ;  /* 0x0000001f08000819 */ /* 0x002fe200000006ff */
[----:B------:R-:W-:Y:S01]  /*3120*/  UIADD3 UR12, UPT, UPT, UR12, -0x1, URZ ;  /* 0xffffffff0c0c7890 */ /* 0x000fe2000fffe0ff */
[----:B------:R-:W-:Y:S02]  /*3130*/  UMOV UR29, 0x40004040 ;  /* 0x40004040001d7882 */ /* 0x000fe40000000000 */
[----:B------:R2:W3:Y:S01]  /*3140*/  @P0 SYNCS.PHASECHK.TRANS64.TRYWAIT P2, [UR26], R0 ;  /* 0x00000000ff0005a7 */ /* 0x0004e2000804111a */
[----:B------:R-:W-:Y:S01]  /*3150*/  ULEA UR26, UR17, UR10, 0xa ;  /* 0x0000000a111a7291 */ /* 0x000fe2000f8e50ff */
[----:B------:R-:W-:Y:S01]  /*3160*/  UMOV UR27, 0x40004040 ;  /* 0x40004040001b7882 */ /* 0x000fe20000000000 */
[----:B------:R-:W-:Y:S02]  /*3170*/  UMOV UR41, 0x40004040 ;  /* 0x4000404000297882 */ /* 0x000fe40000000000 */
[----:B------:R-:W-:Y:S02]  /*3180*/  UIADD3 UR38, UPT, UPT, UR26, 0x2, URZ ;  /* 0x000000021a267890 */ /* 0x000fe4000fffe0ff */
[----:B------:R-:W-:Y:S02]  /*3190*/  UIADD3 UR34, UPT, UPT, UR26, 0x4, URZ ;  /* 0x000000041a227890 */ /* 0x000fe4000fffe0ff */
[----:B------:R-:W-:Y:S01]  /*31a0*/  UIADD3 UR30, UPT, UPT, UR26, 0x6, URZ ;  /* 0x000000061a1e7890 */ /* 0x000fe2000fffe0ff */
[----:B------:R2:W-:Y:S01]  /*31b0*/  UTCHMMA gdesc[UR26], gdesc[UR28], tmem[UR8], tmem[UR24], idesc[UR25], UP4 ;  /* 0x00ff181c1a0075ea */ /* 0x0005e2000a000008 */
[----:B------:R-:W-:Y:S01]  /*31c0*/  UPLOP3.LUT UP4, UPT, UPT, UPT, UPT, 0x80, 0x8 ;  /* 0x000000000008789c */ /* 0x000fe20003f8f070 */
[----:B------:R-:W-:Y:S01]  /*31d0*/  UMOV UR39, 0x40004040 ;  /* 0x4000404000277882 */ /* 0x000fe20000000000 */
[----:B------:R-:W-:Y:S01]  /*31e0*/  UMOV UR37, 0x40004040 ;  /* 0x4000404000257882 */ /* 0x000fe20000000000 */
[----:B------:R2:W-:Y:S01]  /*31f0*/  UTCHMMA gdesc[UR38], gdesc[UR40], tmem[UR8], tmem[UR22], idesc[UR23], UPT ;  /* 0x00ff1628260075ea */ /* 0x0005e2000b800008 */
[----:B------:R-:W-:Y:S01]  /*3200*/  UMOV UR35, 0x40004040 ;  /* 0x4000404000237882 */ /* 0x000fe20000000000 */
[----:B------:R-:W-:Y:S01]  /*3210*/  UMOV UR33, 0x40004040 ;  /* 0x4000404000217882 */ /* 0x000fe20000000000 */
[----:B------:R-:W-:Y:S01]  /*3220*/  UMOV UR31, 0x40004040 ;  /* 0x40004040001f7882 */ /* 0x000fe20000000000 */
[----:B------:R2:W-:Y:S01]  /*3230*/  UTCHMMA gdesc[UR34], gdesc[UR36], tmem[UR8], tmem[UR20], idesc[UR21], UPT ;  /* 0x00ff1424220075ea */ /* 0x0005e2000b800008 */
[----:B------:R2:W-:Y:S01]  /*3240*/  UTCHMMA gdesc[UR30], gdesc[UR32], tmem[UR8], tmem[UR18], idesc[UR19], UPT ;  /* 0x00ff12201e0075ea */ /* 0x0005e2000b800008 */
[----:B------:R2:W-:Y:S01]  /*3250*/  UTCBAR [UR6], URZ ;  /* 0x000000ff060073e9 */ /* 0x0005e200080000ff */
[----:B------:R-:W-:Y:S01]  /*3260*/  UMOV UR17, UR14 ;  /* 0x0000000e00117c82 */ /* 0x000fe20008000000 */
[----:B------:R-:W-:Y:S05]  /*3270*/  BRA.U UP0, `(.L_x_56) ;  /* 0xfffffffd00507547 */ /* 0x000fea000b83ffff */
.L_x_53:
[----:B------:R-:W-:Y:S01]  /*3280*/  UIADD3 UR15, UPT, UPT, UR15, 0x1, URZ ;  /* 0x000000010f0f7890 */ /* 0x000fe2000fffe0ff */
[C---:B------:R-:W-:Y:S01]  /*3290*/  ISETP.NE.AND P0, PT, R10.reuse, 0x2, PT ;  /* 0x000000020a00780c */ /* 0x040fe20003f05270 */
[----:B------:R-:W-:Y:S02]  /*32a0*/  UIADD3 UR7, UPT, UPT, UR7, 0x90, URZ ;  /* 0x0000009007077890 */ /* 0x000fe4000fffe0ff */
[----:B------:R-:W-:Y:S01]  /*32b0*/  UISETP.NE.AND UP0, UPT, UR15, 0x4, UPT ;  /* 0x000000040f00788c */ /* 0x000fe2000bf05270 */
[----:B-12---:R-:W-:Y:S02]  /*32c0*/  SEL R0, RZ, 0x1, P0 ;  /* 0x00000001ff007807 */ /* 0x006fe40000000000 */
[----:B------:R-:W-:Y:S01]  /*32d0*/  SEL R10, R10, RZ, P0 ;  /* 0x000000ff0a0a7207 */ /* 0x000fe20000000000 */
[----:B------:R-:W-:Y:S01]  /*32e0*/  USEL UR6, URZ, 0x1, UP0 ;  /* 0x00000001ff067887 */ /* 0x000fe20008000000 */
[----:B------:R-:W-:Y:S01]  /*32f0*/  LOP3.LUT R9, R9, R0, RZ, 0x3c, !PT ;  /* 0x0000000009097212 */ /* 0x000fe200078e3cff */
[----:B------:R-:W-:Y:S01]  /*3300*/  USEL UR15, UR15, URZ, UP0 ;  /* 0x000000ff0f0f7287 */ /* 0x000fe20008000000 */
[----:B------:R1:W-:Y:S03]  /*3310*/  UTCBAR [UR7], URZ ;  /* 0x000000ff070073e9 */ /* 0x0003e600080000ff */
[----:B------:R-:W-:Y:S01]  /*3320*/  LOP3.LUT R11, R11, UR6, RZ, 0x3c, !PT ;  /* 0x000000060b0b7c12 */ /* 0x000fe2000f8e3cff */
[----:B------:R-:W-:Y:S07]  /*3330*/  @P1 BRA `(.L_x_57) ;  /* 0xfffffff800a01947 */ /* 0x000fee000383ffff */
[----:B------:R-:W2:Y:S01]  /*3340*/  S2UR UR4, SR_CgaCtaId ;  /* 0x00000000000479c3 */ /* 0x000ea20000008800 */
[----:B------:R-:W-:Y:S01]  /*3350*/  ELECT P0, URZ, PT ;  /* 0x0000000000ff782f */ /* 0x000fe20003800000 */
[----:B------:R-:W-:Y:S01]  /*3360*/  IMAD.MOV.U32 R0, RZ, RZ, 0x1 ;  /* 0x00000001ff007424 */ /* 0x000fe200078e00ff */
[----:B------:R-:W-:Y:S01]  /*3370*/  UIADD3 UR5, UPT, UPT, UR5, 0xb0, URZ ;  /* 0x000000b005057890 */ /* 0x000fe2000fffe0ff */
[----:B------:R-:W-:Y:S01]  /*3380*/  SHF.L.U32 R2, R11, 0x1f, RZ ;  /* 0x0000001f0b027819 */ /* 0x000fe200000006ff */
[----:B------:R-:W-:-:S03]  /*3390*/  UMOV UR6, 0x40 ;  /* 0x0000004000067882 */ /* 0x000fc60000000000 */
[----:B------:R-:W-:Y:S01]  /*33a0*/  UVIRTCOUNT.DEALLOC.SMPOOL 0x80 ;  /* 0x000000800000784c */ /* 0x000fe20000000000 */
[----:B--2---:R-:W-:Y:S02]  /*33b0*/  ULEA UR4, UR4, UR6, 0x18 ;  /* 0x0000000604047291 */ /* 0x004fe4000f8ec0ff */
[----:B------:R-:W-:-:S07]  /*33c0*/  ULEA UR6, UR15, UR5, 0x3 ;  /* 0x000000050f067291 */ /* 0x000fce000f8e18ff */
[----:B------:R2:W-:Y:S02]  /*33d0*/  @P0 STS.U8 [UR4+0x1c], R0 ;  /* 0x00001c00ff000988 */ /* 0x0005e40008000004 */
[----:B------:R-:W4:Y:S02]  /*33e0*/  SYNCS.PHASECHK.TRANS64.TRYWAIT P0, [UR6], R2 ;  /* 0x00000002ff0075a7 */ /* 0x000f240008001106 */
[----:B--2-4-:R-:W-:Y:S05]  /*33f0*/  @!P0 BRA `(.L_x_58) ;  /* 0x0000004400dc8947 */ /* 0x014fea0003800000 */
.L_x_145:
[----:B-1----:R-:W-:-:S04]  /*3400*/  UIADD3 UR7, UPT, UPT, UR15, 0x1, URZ ;  /* 0x000000010f077890 */ /* 0x002fc8000fffe0ff */
[----:B------:R-:W-:-:S04]  /*3410*/  UISETP.NE.AND UP0, UPT, UR7, 0x4, UPT ;  /* 0x000000040700788c */ /* 0x000fc8000bf05270 */
[----:B------:R-:W-:Y:S02]  /*3420*/  USEL UR8, URZ, 0x1, UP0 ;  /* 0x00000001ff087887 */ /* 0x000fe40008000000 */
[----:B------:R-:W-:-:S04]  /*3430*/  USEL UR7, UR7, URZ, UP0 ;  /* 0x000000ff07077287 */ /* 0x000fc80008000000 */
[----:B------:R-:W-:Y:S01]  /*3440*/  ULEA UR6, UR7, UR5, 0x3 ;  /* 0x0000000507067291 */ /* 0x000fe2000f8e18ff */
[----:B--2---:R-:W-:-:S04]  /*3450*/  LOP3.LUT R2, R11, UR8, RZ, 0x3c, !PT ;  /* 0x000000080b027c12 */ /* 0x004fc8000f8e3cff */
[----:B------:R-:W-:-:S04]  /*3460*/  SHF.L.U32 R3, R2, 0x1f, RZ ;  /* 0x0000001f02037819 */ /* 0x000fc800000006ff */
[----:B------:R-:W1:Y:S02]  /*3470*/  SYNCS.PHASECHK.TRANS64.TRYWAIT P0, [UR6], R3 ;  /* 0x00000003ff0075a7 */ /* 0x000e640008001106 */
[----:B-1----:R-:W-:Y:S05]  /*3480*/  @!P0 BRA `(.L_x_59) ;  /* 0x0000004400d08947 */ /* 0x002fea0003800000 */
.L_x_147:
[----:B------:R-:W-:-:S04]  /*3490*/  UIADD3 UR7, UPT, UPT, UR7, 0x1, URZ ;  /* 0x0000000107077890 */ /* 0x000fc8000fffe0ff */
[----:B------:R-:W-:-:S04]  /*34a0*/  UISETP.NE.AND UP0, UPT, UR7, 0x4, UPT ;  /* 0x000000040700788c */ /* 0x000fc8000bf05270 */
[----:B------:R-:W-:Y:S02]  /*34b0*/  USEL UR8, URZ, 0x1, UP0 ;  /* 0x00000001ff087887 */ /* 0x000fe40008000000 */
[----:B------:R-:W-:-:S04]  /*34c0*/  USEL UR7, UR7, URZ, UP0 ;  /* 0x000000ff07077287 */ /* 0x000fc80008000000 */
[----:B------:R-:W-:Y:S01]  /*34d0*/  ULEA UR6, UR7, UR5, 0x3 ;  /* 0x0000000507067291 */ /* 0x000fe2000f8e18ff */
[----:B------:R-:W-:-:S04]  /*34e0*/  LOP3.LUT R2, R2, UR8, RZ, 0x3c, !PT ;  /* 0x0000000802027c12 */ /* 0x000fc8000f8e3cff */
[----:B-1----:R-:W-:-:S04]  /*34f0*/  SHF.L.U32 R3, R2, 0x1f, RZ ;  /* 0x0000001f02037819 */ /* 0x002fc800000006ff */
[----:B------:R-:W1:Y:S02]  /*3500*/  SYNCS.PHASECHK.TRANS64.TRYWAIT P0, [UR6], R3 ;  /* 0x00000003ff0075a7 */ /* 0x000e640008001106 */
[----:B-1----:R-:W-:Y:S05]  /*3510*/  @!P0 BRA `(.L_x_60) ;  /* 0x0000004400c48947 */ /* 0x002fea0003800000 */
.L_x_149:
[----:B------:R-:W-:-:S04]  /*3520*/  UIADD3 UR7, UPT, UPT, UR7, 0x1, URZ ;  /* 0x0000000107077890 */ /* 0x000fc8000fffe0ff */
[----:B------:R-:W-:-:S04]  /*3530*/  UISETP.NE.AND UP0, UPT, UR7, 0x4, UPT ;  /* 0x000000040700788c */ /* 0x000fc8000bf05270 */
[----:B------:R-:W-:Y:S02]  /*3540*/  USEL UR6, URZ, 0x1, UP0 ;  /* 0x00000001ff067887 */ /* 0x000fe40008000000 */
[----:B------:R-:W-:-:S04]  /*3550*/  USEL UR7, UR7, URZ, UP0 ;  /* 0x000000ff07077287 */ /* 0x000fc80008000000 */
[----:B------:R-:W-:Y:S01]  /*3560*/  ULEA UR7, UR7, UR5, 0x3 ;  /* 0x0000000507077291 */ /* 0x000fe2000f8e18ff */
[----:B------:R-:W-:-:S04]  /*3570*/  LOP3.LUT R2, R2, UR6, RZ, 0x3c, !PT ;  /* 0x0000000602027c12 */ /* 0x000fc8000f8e3cff */
[----:B------:R-:W-:-:S04]  /*3580*/  SHF.L.U32 R2, R2, 0x1f, RZ ;  /* 0x0000001f02027819 */ /* 0x000fc800000006ff */
[----:B------:R-:W2:Y:S02]  /*3590*/  SYNCS.PHASECHK.TRANS64.TRYWAIT P0, [UR7], R2 ;  /* 0x00000002ff0075a7 */ /* 0x000ea40008001107 */
[----:B--2---:R-:W-:Y:S05]  /*35a0*/  @!P0 BRA `(.L_x_61) ;  /* 0x0000004400b88947 */ /* 0x004fea0003800000 */
.L_x_151:
[----:B------:R-:W-:Y:S01]  /*35b0*/  NOP ;  /* 0x0000000000007918 */ /* 0x000fe20000000000 */
[----:B-1----:R-:W1:Y:S01]  /*35c0*/  LDS R0, [UR4+0x14] ;  /* 0x00001404ff007984 */ /* 0x002e620008000800 */
[----:B------:R-:W-:Y:S01]  /*35d0*/  ULOP3.LUT UR6, UR16, 0xffff, URZ, 0xc0, !UPT ;  /* 0x0000ffff10067892 */ /* 0x000fe2000f8ec0ff */
[----:B------:R-:W-:Y:S01]  /*35e0*/  UMOV UR8, 0xffff ;  /* 0x0000ffff00087882 */ /* 0x000fe20000000000 */
[----:B------:R-:W-:Y:S02]  /*35f0*/  UMOV UR5, 0x1 ;  /* 0x0000000100057882 */ /* 0x000fe40000000000 */
[----:B------:R-:W-:-:S04]  /*3600*/  USHF.R.U32.HI UR6, URZ, 0x5, UR6 ;  /* 0x00000005ff067899 */ /* 0x000fc80008011606 */
[----:B------:R-:W-:Y:S02]  /*3610*/  USHF.L.U32 UR8, UR8, UR6, URZ ;  /* 0x0000000608087299 */ /* 0x000fe400080006ff */
[----:B------:R-:W-:-:S04]  /*3620*/  USHF.L.U32 UR5, UR5, UR6, URZ ;  /* 0x0000000605057299 */ /* 0x000fc800080006ff */
[----:B-1----:R-:W-:-:S04]  /*3630*/  LOP3.LUT R0, R0, UR8, RZ, 0xc0, !PT ;  /* 0x0000000800007c12 */ /* 0x002fc8000f8ec0ff */
[----:B------:R-:W-:-:S13]  /*3640*/  ISETP.NE.AND P0, PT, R0, UR8, PT ;  /* 0x0000000800007c0c */ /* 0x000fda000bf05270 */
[----:B------:R-:W-:Y:S05]  /*3650*/  @P0 BRA `(.L_x_62) ;  /* 0x0000000000580947 */ /* 0x000fea0003800000 */
[----:B------:R-:W1:Y:S02]  /*3660*/  LDS R0, [UR4+0x18] ;  /* 0x00001804ff007984 */ /* 0x000e640008000800 */
[----:B-1----:R-:W-:-:S04]  /*3670*/  LOP3.LUT R0, R0, UR5, RZ, 0xc0, !PT ;  /* 0x0000000500007c12 */ /* 0x002fc8000f8ec0ff */
[----:B------:R-:W-:-:S13]  /*3680*/  ISETP.NE.AND P0, PT, R0, UR5, PT ;  /* 0x0000000500007c0c */ /* 0x000fda000bf05270 */
[----:B------:R-:W-:Y:S05]  /*3690*/  @P0 BRA `(.L_x_63) ;  /* 0x00000000003c0947 */ /* 0x000fea0003800000 */
[----:B------:R-:W1:Y:S01]  /*36a0*/  S2R R2, SR_LANEID ;  /* 0x0000000000027919 */ /* 0x000e620000000000 */
[----:B------:R-:W-:Y:S01]  /*36b0*/  ULOP3.LUT UR8, URZ, UR8, URZ, 0x33, !UPT ;  /* 0x00000008ff087292 */ /* 0x000fe2000f8e33ff */
[----:B------:R-:W-:Y:S02]  /*36c0*/  VOTEU.ANY UR7, UPT, PT ;  /* 0x0000000000077886 */ /* 0x000fe400038e0100 */
[----:B------:R-:W-:-:S03]  /*36d0*/  UFLO.U32 UR7, UR7 ;  /* 0x00000007000772bd */ /* 0x000fc600080e0000 */
[----:B------:R-:W-:-:S04]  /*36e0*/  IMAD.U32 R0, RZ, RZ, UR8 ;  /* 0x00000008ff007e24 */ /* 0x000fc8000f8e00ff */
[----:B------:R2:W4:Y:S02]  /*36f0*/  REDUX UR6, R0 ;  /* 0x00000000000673c4 */ /* 0x0005240000000000 */
[----:B------:R1:W-:Y:S02]  /*3700*/  UTCATOMSWS.AND URZ, UR8 ;  /* 0x0000000800ff79e3 */ /* 0x0003e40008000000 */
[----:B-1----:R-:W-:Y:S02]  /*3710*/  ISETP.EQ.U32.AND P0, PT, R2, UR7, PT ;  /* 0x0000000702007c0c */ /* 0x002fe4000bf02070 */
[----:B--2---:R-:W-:Y:S02]  /*3720*/  LOP3.LUT R0, RZ, UR5, RZ, 0x33, !PT ;  /* 0x00000005ff007c12 */ /* 0x004fe4000f8e33ff */
[----:B----4-:R-:W-:Y:S02]  /*3730*/  MOV R2, UR6 ;  /* 0x0000000600027c02 */ /* 0x010fe40008000f00 */
[----:B------:R-:W1:Y:S07]  /*3740*/  REDUX UR5, R0 ;  /* 0x00000000000573c4 */ /* 0x000e6e0000000000 */
[----:B------:R2:W-:Y:S01]  /*3750*/  @P0 ATOMS.AND RZ, [UR4+0x14], R2 ;  /* 0x00001402ffff098c */ /* 0x0005e2000a800004 */
[----:B-1----:R-:W-:-:S05]  /*3760*/  IMAD.U32 R0, RZ, RZ, UR5 ;  /* 0x00000005ff007e24 */ /* 0x002fca000f8e00ff */
[----:B------:R2:W-:Y:S01]  /*3770*/  @P0 ATOMS.AND RZ, [UR4+0x18], R0 ;  /* 0x00001800ffff098c */ /* 0x0005e2000a800004 */
[----:B------:R-:W-:Y:S05]  /*3780*/  BRA `(.L_x_64) ;  /* 0x0000000000147947 */ /* 0x000fea0003800000 */
.L_x_63:
[----:B------:R-:W-:Y:S02]  /*3790*/  MOV R2, 0x37b0 ;  /* 0x000037b000027802 */ /* 0x000fe40000000f00 */
[----:B---3-5:R-:W-:Y:S05]  /*37a0*/  CALL.REL.NOINC `($__internal_0_$__cuda_sm10x_tcgen05_guardrail_trap_col_being_dealloced_not_returned_by_alloc) ;  /* 0x0000004800a07944 */ /* 0x028fea0003c00000 */
[----:B------:R-:W-:Y:S05]  /*37b0*/  BRA `(.L_x_64) ;  /* 0x0000000000087947 */ /* 0x000fea0003800000 */
.L_x_62:
[----:B------:R-:W-:Y:S02]  /*37c0*/  MOV R2, 0x37e0 ;  /* 0x000037e000027802 */ /* 0x000fe40000000f00 */
[----:B---3-5:R-:W-:Y:S05]  /*37d0*/  CALL.REL.NOINC `($__internal_2_$__cuda_sm10x_tcgen05_guardrail_trap_unallocated_columns_being_dealloced) ;  /* 0x0000004800ac7944 */ /* 0x028fea0003c00000 */
.L_x_64:
[----:B------:R-:W-:Y:S01]  /*37e0*/  NOP ;  /* 0x0000000000007918 */ /* 0x000fe20000000000 */
[----:B------:R-:W-:Y:S05]  /*37f0*/  EXIT ;  /* 0x000000000000794d */ /* 0x000fea0003800000 */
.L_x_46:
[----:B------:R-:W-:-:S09]  /*3800*/  UISETP.NE.OR UP2, UPT, UR8, 0x3, !UP2 ;  /* 0x000000030800788c */ /* 0x000fd2000d745670 */
[----:B------:R-:W-:Y:S05]  /*3810*/  BRA.U UP2, `(.L_x_65) ;  /* 0x0000001102047547 */ /* 0x000fea000b800000 */
[----:B------:R-:W1:Y:S01]  /*3820*/  LDC R0, c[0x0][0xb30] ;  /* 0x0002cc00ff007b82 */ /* 0x000e620000000800 */
[----:B------:R-:W2:Y:S01]  /*3830*/  LDCU.64 UR8, c[0x0][0x888] ;  /* 0x00011100ff0877ac */ /* 0x000ea20008000a00 */
[----:B------:R-:W-:Y:S01]  /*3840*/  IMAD.MOV.U32 R30, RZ, RZ, 0x1 ;  /* 0x00000001ff1e7424 */ /* 0x000fe200078e00ff */
[----:B------:R-:W-:Y:S01]  /*3850*/  CS2R R28, SRZ ;  /* 0x00000000001c7805 */ /* 0x000fe2000001ff00 */
[----:B------:R-:W-:Y:S01]  /*3860*/  IMAD.MOV.U32 R25, RZ, RZ, 0x2000 ;  /* 0x00002000ff197424 */ /* 0x000fe200078e00ff */
[----:B------:R-:W4:Y:S03]  /*3870*/  LDCU.64 UR4, c[0x0][0x890] ;  /* 0x00011200ff0477ac */ /* 0x000f260008000a00 */
[----:B------:R-:W3:Y:S01]  /*3880*/  LDC R24, c[0x0][0x370] ;  /* 0x0000dc00ff187b82 */ /* 0x000ee20000000800 */
[----:B------:R-:W-:Y:S01]  /*3890*/  UMOV UR7, 0x400 ;  /* 0x0000040000077882 */ /* 0x000fe20000000000 */
[----:B------:R-:W-:-:S02]  /*38a0*/  UPLOP3.LUT UP1, UPT, UPT, UPT, UPT, 0x40, 0x4 ;  /* 0x000000000004789c */ /* 0x000fc40003f2e870 */
[----:B------:R-:W-:-:S04]  /*38b0*/  ULEA UR7, UR37, UR7, 0x18 ;  /* 0x0000000725077291 */ /* 0x000fc8000f8ec0ff */
[----:B------:R-:W3:Y:S01]  /*38c0*/  LDC R3, c[0x0][0xb0c] ;  /* 0x0002c300ff037b82 */ /* 0x000ee20000000800 */
[----:B------:R-:W-:Y:S02]  /*38d0*/  UIADD3 UR13, UPT, UPT, UR7, 0x38, URZ ;  /* 0x00000038070d7890 */ /* 0x000fe4000fffe0ff */
[----:B--2---:R-:W-:Y:S02]  /*38e0*/  UISETP.NE.U32.AND UP2, UPT, UR8, URZ, UPT ;  /* 0x000000ff0800728c */ /* 0x004fe4000bf45070 */
[----:B------:R-:W-:Y:S02]  /*38f0*/  UIADD3 UR33, UPT, UPT, UR7, 0x20, URZ ;  /* 0x0000002007217890 */ /* 0x000fe4000fffe0ff */
[----:B----4-:R-:W-:Y:S01]  /*3900*/  UISETP.NE.U32.AND UP3, UPT, UR4, URZ, UPT ;  /* 0x000000ff0400728c */ /* 0x010fe2000bf65070 */
[----:B------:R-:W2:Y:S01]  /*3910*/  LDC R18, c[0x0][0xb20] ;  /* 0x0002c800ff127b82 */ /* 0x000ea20000000800 */
[----:B-1----:R-:W-:Y:S01]  /*3920*/  ISETP.NE.AND P1, PT, R0, 0x1, PT ;  /* 0x000000010000780c */ /* 0x002fe20003f25270 */
[----:B------:R-:W-:-:S02]  /*3930*/  UISETP.NE.AND.EX UP2, UPT, UR9, URZ, UPT, UP2 ;  /* 0x000000ff0900728c */ /* 0x000fc4000bf45320 */
[----:B------:R-:W-:Y:S02]  /*3940*/  UIADD3 UR25, UPT, UPT, UR7, 0x28, URZ ;  /* 0x0000002807197890 */ /* 0x000fe4000fffe0ff */
[----:B------:R-:W-:Y:S02]  /*3950*/  UIADD3 UR17, UPT, UPT, UR7, 0x30, URZ ;  /* 0x0000003007117890 */ /* 0x000fe4000fffe0ff */
[----:B-----5:R-:W1:Y:S01]  /*3960*/  LDC.64 R32, c[0x0][0x348] ;  /* 0x0000d200ff207b82 */ /* 0x020e620000000a00 */
[----:B------:R-:W-:Y:S02]  /*3970*/  UPRMT UR13, UR37, 0x654, UR13 ;  /* 0x00000654250d7896 */ /* 0x000fe4000800000d */
[----:B------:R-:W-:-:S05]  /*3980*/  UISETP.NE.AND.EX UP3, UPT, UR5, URZ, UPT, UP3 ;  /* 0x000000ff0500728c */ /* 0x000fca000bf65330 */
[----:B------:R-:W4:Y:S08]  /*3990*/  LDC.64 R16, c[0x0][0xb10] ;  /* 0x0002c400ff107b82 */ /* 0x000f300000000a00 */
[----:B------:R-:W1:Y:S08]  /*39a0*/  LDC.64 R6, c[0x0][0xb18] ;  /* 0x0002c600ff067b82 */ /* 0x000e700000000a00 */
[----:B------:R-:W1:Y:S08]  /*39b0*/  LDC.64 R4, c[0x0][0xb28] ;  /* 0x0002ca00ff047b82 */ /* 0x000e700000000a00 */
[----:B--23--:R-:W1:Y:S02]  /*39c0*/  LDC R19, c[0x0][0x374] ;  /* 0x0000dd00ff137b82 */ /* 0x00ce640000000800 */
.L_x_76:
[C---:B------:R-:W-:Y:S02]  /*39d0*/  LEA R0, R29.reuse, UR7, 0x3 ;  /* 0x000000071d007c11 */ /* 0x040fe4000f8e18ff */
[----:B------:R-:W-:Y:S02]  /*39e0*/  SHF.L.U32 R2, R28, 0x1f, RZ ;  /* 0x0000001f1c027819 */ /* 0x000fe400000006ff */
[----:B------:R-:W-:Y:S02]  /*39f0*/  LEA R20, R29, UR7, 0x4 ;  /* 0x000000071d147c11 */ /* 0x000fe4000f8e20ff */
[----:B--2---:R-:W2:Y:S02]  /*3a00*/  SYNCS.PHASECHK.TRANS64.TRYWAIT P0, [R0+URZ+0x70], R2 ;  /* 0x00007002000075a7 */ /* 0x004ea400080011ff */
[----:B--2---:R-:W-:Y:S05]  /*3a10*/  @!P0 BRA `(.L_x_66) ;  /* 0x0000004000b48947 */ /* 0x004fea0003800000 */
.L_x_152:
[----:B------:R-:W-:Y:S01]  /*3a20*/  ISETP.GE.AND P0, PT, R26, 0x1, PT ;  /* 0x000000011a00780c */ /* 0x000fe20003f06270 */
[----:B------:R-:W3:Y:S01]  /*3a30*/  LDS.128 R20, [R20+0x100] ;  /* 0x0001000014147984 */ /* 0x000ee20000000c00 */
[----:B--2---:R-:W-:Y:S01]  /*3a40*/  VIADD R0, R0, 0x80 ;  /* 0x0000008000007836 */ /* 0x004fe20000000000 */
[----:B------:R-:W-:Y:S01]  /*3a50*/  @!PT LDS RZ, [RZ] ;  /* 0x00000000fffff984 */ /* 0x000fe20000000800 */
[----:B------:R-:W-:Y:S01]  /*3a60*/  @!PT LDS RZ, [RZ] ;  /* 0x00000000fffff984 */ /* 0x000fe20000000800 */
[----:B------:R-:W-:Y:S01]  /*3a70*/  @!PT LDS RZ, [RZ] ;  /* 0x00000000fffff984 */ /* 0x000fe20000000800 */
[----:B------:R-:W-:Y:S01]  /*3a80*/  @!PT LDS RZ, [RZ] ;  /* 0x00000000fffff984 */ /* 0x000fe20000000800 */
[----:B------:R2:W-:Y:S06]  /*3a90*/  MEMBAR.ALL.CTA ;  /* 0x0000000000007992 */ /* 0x0005ec0000008000 */
[----:B--2---:R-:W2:Y:S01]  /*3aa0*/  FENCE.VIEW.ASYNC.S ;  /* 0x00000000000073c6 */ /* 0x004ea20000000000 */
[----:B------:R-:W-:Y:S04]  /*3ab0*/  PRMT R0, RZ, 0x654, R0 ;  /* 0x00000654ff007816 */ /* 0x000fe80000000000 */
[----:B--2---:R2:W-:Y:S01]  /*3ac0*/  SYNCS.ARRIVE.TRANS64.RED.A1T0 RZ, [R0+URZ], RZ ;  /* 0x000000ff00ff79a7 */ /* 0x0045e200081004ff */
[----:B---3--:R-:W-:Y:S11]  /*3ad0*/  LOP3.LUT P3, RZ, R22, 0x1, RZ, 0xc0, !PT ;  /* 0x0000000116ff7812 */ /* 0x008ff6000786c0ff */
[----:B------:R-:W-:Y:S02]  /*3ae0*/  @!UPT UIADD3 URZ, UPT, UPT, URZ, URZ, URZ ;  /* 0x000000fffffff290 */ /* 0x000fe4000fffe0ff */
[----:B------:R-:W-:Y:S02]  /*3af0*/  @P3 MOV R11, R20 ;  /* 0x00000014000b3202 */ /* 0x000fe40000000f00 */
[----:B------:R-:W-:Y:S01]  /*3b00*/  @P3 LOP3.LUT R10, R21, 0xffff, RZ, 0xc0, !PT ;  /* 0x0000ffff150a3812 */ /* 0x000fe200078ec0ff */
[----:B--2---:R-:W-:Y:S06]  /*3b10*/  @!P0 BRA `(.L_x_67) ;  /* 0x0000000000a48947 */ /* 0x004fec0003800000 */
[-C--:B-1----:R-:W-:Y:S01]  /*3b20*/  IMAD.HI.U32 R0, R19, R7.reuse, RZ ;  /* 0x0000000713007227 */ /* 0x082fe200078e00ff */
[----:B------:R-:W-:Y:S02]  /*3b30*/  ISETP.NE.AND P0, PT, R6, 0x1, PT ;  /* 0x000000010600780c */ /* 0x000fe40003f05270 */
[----:B------:R-:W-:Y:S01]  /*3b40*/  ISETP.NE.AND P2, PT, R26, 0x1, PT ;  /* 0x000000011a00780c */ /* 0x000fe20003f45270 */
[----:B----4-:R-:W-:Y:S01]  /*3b50*/  IMAD.HI.U32 R9, R24, R16, RZ ;  /* 0x0000001018097227 */ /* 0x010fe200078e00ff */
[----:B------:R-:W-:Y:S02]  /*3b60*/  SHF.R.U32.HI R0, RZ, R18, R0 ;  /* 0x00000012ff007219 */ /* 0x000fe40000011600 */
[----:B------:R-:W-:Y:S01]  /*3b70*/  ISETP.NE.AND P4, PT, R3, 0x1, PT ;  /* 0x000000010300780c */ /* 0x000fe20003f85270 */
[----:B------:R-:W-:Y:S01]  /*3b80*/  IMAD.HI.U32 R13, R10, R7, RZ ;  /* 0x000000070a0d7227 */ /* 0x000fe200078e00ff */
[----:B------:R-:W-:Y:S02]  /*3b90*/  SHF.R.U32.HI R9, RZ, R17, R9 ;  /* 0x00000011ff097219 */ /* 0x000fe40000011609 */
[----:B------:R-:W-:Y:S01]  /*3ba0*/  SEL R0, R19, R0, !P0 ;  /* 0x0000000013007207 */ /* 0x000fe20004000000 */
[----:B------:R-:W-:Y:S01]  /*3bb0*/  IMAD.HI.U32 R12, R11, R16, RZ ;  /* 0x000000100b0c7227 */ /* 0x000fe200078e00ff */
[----:B------:R-:W-:Y:S03]  /*3bc0*/  SEL R9, R24, R9, !P4 ;  /* 0x0000000918097207 */ /* 0x000fe60006000000 */
[-C--:B------:R-:W-:Y:S01]  /*3bd0*/  IMAD.HI.U32 R8, R0, R4.reuse, RZ ;  /* 0x0000000400087227 */ /* 0x080fe200078e00ff */
[----:B------:R-:W-:Y:S03]  /*3be0*/  SHF.R.U32.HI R12, RZ, R17, R12 ;  /* 0x00000011ff0c7219 */ /* 0x000fe6000001160c */
[----:B------:R-:W-:Y:S01]  /*3bf0*/  IMAD.HI.U32 R2, R9, R4, RZ ;  /* 0x0000000409027227 */ /* 0x000fe200078e00ff */
[-C--:B------:R-:W-:Y:S02]  /*3c00*/  @P2 SHF.R.U32.HI R0, RZ, R5.reuse, R8 ;  /* 0x00000005ff002219 */ /* 0x080fe40000011608 */
[----:B------:R-:W-:Y:S02]  /*3c10*/  SHF.R.U32.HI R8, RZ, R18, R13 ;  /* 0x00000012ff087219 */ /* 0x000fe4000001160d */
[----:B------:R-:W-:Y:S01]  /*3c20*/  @P2 SHF.R.U32.HI R9, RZ, R5, R2 ;  /* 0x00000005ff092219 */ /* 0x000fe20000011602 */
[----:B------:R-:W-:Y:S01]  /*3c30*/  IMAD R0, R26, R0, RZ ;  /* 0x000000001a007224 */ /* 0x000fe200078e02ff */
[----:B------:R-:W-:Y:S02]  /*3c40*/  SEL R8, R10, R8, !P0 ;  /* 0x000000080a087207 */ /* 0x000fe40004000000 */
[----:B------:R-:W-:Y:S01]  /*3c50*/  SEL R2, R11, R12, !P4 ;  /* 0x0000000c0b027207 */ /* 0x000fe20006000000 */
[----:B------:R-:W-:Y:S01]  /*3c60*/  IMAD R12, R26, R9, RZ ;  /* 0x000000091a0c7224 */ /* 0x000fe200078e02ff */
[C---:B------:R-:W-:Y:S01]  /*3c70*/  ISETP.GE.AND P0, PT, R8.reuse, R0, PT ;  /* 0x000000000800720c */ /* 0x040fe20003f06270 */
[----:B------:R-:W-:Y:S03]  /*3c80*/  IMAD.HI.U32 R0, R8, R4, RZ ;  /* 0x0000000408007227 */ /* 0x000fe600078e00ff */
[----:B------:R-:W-:Y:S02]  /*3c90*/  ISETP.GE.OR P0, PT, R2, R12, P0 ;  /* 0x0000000c0200720c */ /* 0x000fe40000706670 */
[-C--:B------:R-:W-:Y:S04]  /*3ca0*/  SHF.R.U32.HI R0, RZ, R5.reuse, R0 ;  /* 0x00000005ff007219 */ /* 0x080fe80000011600 */
[----:B------:R-:W-:Y:S05]  /*3cb0*/  SEL R13, R8, R0, !P2 ;  /* 0x00000000080d7207 */ /* 0x000fea0005000000 */
[----:B------:R-:W-:Y:S02]  /*3cc0*/  IMAD.MOV R12, RZ, RZ, -R13 ;  /* 0x000000ffff0c7224 */ /* 0x000fe400078e0a0d */
[----:B------:R-:W-:Y:S04]  /*3cd0*/  @!P0 IMAD.HI.U32 R0, R2, R4, RZ ;  /* 0x0000000402008227 */ /* 0x000fe800078e00ff */
[----:B------:R-:W-:Y:S01]  /*3ce0*/  IMAD R12, R26, R12, R8 ;  /* 0x0000000c1a0c7224 */ /* 0x000fe200078e0208 */
[----:B------:R-:W-:Y:S04]  /*3cf0*/  @!P0 SHF.R.U32.HI R0, RZ, R5, R0 ;  /* 0x00000005ff008219 */ /* 0x000fe80000011600 */
[----:B------:R-:W-:Y:S04]  /*3d00*/  @!P0 SEL R0, R2, R0, !P2 ;  /* 0x0000000002008207 */ /* 0x000fe80005000000 */
[----:B------:R-:W-:Y:S01]  /*3d10*/  @!P0 IADD3 R13, PT, PT, R13, -R0, RZ ;  /* 0x800000000d0d8210 */ /* 0x000fe20007ffe0ff */
[----:B------:R-:W-:Y:S01]  /*3d20*/  @!P0 IMAD R0, R9, R12, R0 ;  /* 0x0000000c09008224 */ /* 0x000fe200078e0200 */
[----:B------:R-:W-:Y:S01]  /*3d30*/  IADD3 R9, PT, PT, -R8, RZ, RZ ;  /* 0x000000ff08097210 */ /* 0x000fe20007ffe1ff */
[--C-:B------:R-:W-:Y:S02]  /*3d40*/  IMAD.MOV R12, RZ, RZ, -R2.reuse ;  /* 0x000000ffff0c7224 */ /* 0x100fe400078e0a02 */
[----:B------:R-:W-:Y:S02]  /*3d50*/  @!P0 IMAD R8, R13, R26, R2 ;  /* 0x0000001a0d088224 */ /* 0x000fe400078e0202 */
[----:B------:R-:W-:Y:S02]  /*3d60*/  @!P0 IMAD.MOV.U32 R2, RZ, RZ, R0 ;  /* 0x000000ffff028224 */ /* 0x000fe400078e0000 */
[----:B------:R-:W-:Y:S02]  /*3d70*/  IMAD R11, R3, R12, R11 ;  /* 0x0000000c030b7224 */ /* 0x000fe400078e020b */
[----:B------:R-:W-:Y:S02]  /*3d80*/  IMAD R10, R6, R9, R10 ;  /* 0x00000009060a7224 */ /* 0x000fe400078e020a */
[----:B------:R-:W-:Y:S02]  /*3d90*/  IMAD R11, R2, R3, R11 ;  /* 0x00000003020b7224 */ /* 0x000fe400078e020b */
[----:B------:R-:W-:Y:S02]  /*3da0*/  IMAD R10, R8, R6, R10 ;  /* 0x00000006080a7224 */ /* 0x000fe400078e020a */
.L_x_67:
[----:B------:R-:W-:Y:S05]  /*3db0*/  BRA.U UP1, `(.L_x_68) ;  /* 0x0000000101107547 */ /* 0x000fea000b800000 */
[----:B------:R-:W-:Y:S04]  /*3dc0*/  MOV R2, UR6 ;  /* 0x0000000600027c02 */ /* 0x000fe80008000f00 */
[----:B------:R-:W-:Y:S04]  /*3dd0*/  SHF.L.U32 R2, R2, 0x1f, RZ ;  /* 0x0000001f02027819 */ /* 0x000fe800000006ff */
[----:B------:R-:W2:Y:S02]  /*3de0*/  SYNCS.PHASECHK.TRANS64.TRYWAIT P0, [UR7+0x68], R2 ;  /* 0x00006802ff0075a7 */ /* 0x000ea40008001107 */
[----:B--2---:R-:W-:Y:S05]  /*3df0*/  @!P0 BRA `(.L_x_69) ;  /* 0x0000003c00d08947 */ /* 0x004fea0003800000 */
.L_x_68:
[----:B------:R-:W-:Y:S02]  /*3e00*/  R2UR UR35, R15 ;  /* 0x000000000f2372ca */ /* 0x000fe400000e0000 */
[----:B------:R-:W-:Y:S02]  /*3e10*/  R2UR UR34, R14 ;  /* 0x000000000e2272ca */ /* 0x000fe400000e0000 */
[----:B------:R-:W-:Y:S02]  /*3e20*/  ISETP.NE.U32.AND P2, PT, RZ, UR4, PT ;  /* 0x00000004ff007c0c */ /* 0x000fe4000bf45070 */
[----:B------:R-:W-:Y:S02]  /*3e30*/  SHF.L.U32 R14, R30, 0x1f, RZ ;  /* 0x0000001f1e0e7819 */ /* 0x000fe400000006ff */
[----:B------:R-:W-:Y:S05]  /*3e40*/  ISETP.NE.AND.EX P2, PT, RZ, UR5, PT, P2 ;  /* 0x00000005ff007c0c */ /* 0x000fea000bf45320 */
[----:B------:R-:W-:Y:S02]  /*3e50*/  USHF.L.U32 UR35, UR35, 0x7, URZ ;  /* 0x0000000723237899 */ /* 0x000fe400080006ff */
[----:B------:R-:W-:Y:S01]  /*3e60*/  USHF.L.U32 UR34, UR34, 0x6, URZ ;  /* 0x0000000622227899 */ /* 0x000fe200080006ff */
[----:B------:R-:W-:Y:S11]  /*3e70*/  BRA.U !UP3, `(.L_x_70) ;  /* 0x000000010b347547 */ /* 0x000ff6000b800000 */
[----:B------:R-:W-:Y:S01]  /*3e80*/  UPLOP3.LUT UP0, UPT, UPT, UPT, UP2, 0x80, 0x8 ;  /* 0x000000000008789c */ /* 0x000fe20003f0f020 */
[----:B--2---:R-:W-:Y:S02]  /*3e90*/  HFMA2 R0, -RZ, RZ, 0, 5.9604644775390625e-08 ;  /* 0x00000001ff007431 */ /* 0x004fe400000001ff */
[----:B------:R-:W-:Y:S03]  /*3ea0*/  IMAD.MOV.U32 R64, RZ, RZ, 0x1 ;  /* 0x00000001ff407424 */ /* 0x000fe600078e00ff */
[----:B------:R-:W-:Y:S05]  /*3eb0*/  PLOP3.LUT P0, PT, PT, PT, UP0, 0x80, 0x8 ;  /* 0x000000000008781c */ /* 0x000fea0003f0f008 */
[----:B------:R-:W2:Y:S01]  /*3ec0*/  @UP0 LDCU.64 UR10, c[0x0][0x888] ;  /* 0x00011100ff0a07ac */ /* 0x000ea20008000a00 */
[----:B------:R-:W-:Y:S07]  /*3ed0*/  @UP0 UIMAD UR8, UR36, UR4, URZ ;  /* 0x00000004240802a4 */ /* 0x000fee000f8e02ff */
[----:B------:R-:W-:Y:S01]  /*3ee0*/  @!P0 PRMT R64, R0, 0x7610, R64 ;  /* 0x0000761000408816 */ /* 0x000fe20000000040 */
[----:B--2---:R-:W-:Y:S03]  /*3ef0*/  @UP0 UIMAD.WIDE UR10, UR8, 0x4, UR10 ;  /* 0x00000004080a08a5 */ /* 0x004fe6000f8e020a */
[----:B------:R-:W2:Y:S03]  /*3f00*/  @!UP0 LDCU UR8, c[0x0][0x880] ;  /* 0x00011000ff0887ac */ /* 0x000ea60008000800 */
[----:B------:R-:W-:Y:S01]  /*3f10*/  IMAD.U32 R8, RZ, RZ, UR10 ;  /* 0x0000000aff087e24 */ /* 0x000fe2000f8e00ff */
[----:B------:R-:W-:Y:S05]  /*3f20*/  MOV R9, UR11 ;  /* 0x0000000b00097c02 */ /* 0x000fea0008000f00 */
[----:B------:R3:W5:Y:S02]  /*3f30*/  @P0 LDG.E R35, desc[UR46][R8.64] ;  /* 0x0000002e08230981 */ /* 0x000764000c1e1900 */
[----:B--23--:R-:W-:Y:S07]  /*3f40*/  @!P0 IMAD.U32 R35, RZ, RZ, UR8 ;  /* 0x00000008ff238e24 */ /* 0x00cfee000f8e00ff */
.L_x_70:
[----:B-----5:R-:W-:Y:S01]  /*3f50*/  @!P2 FSETP.EQ.AND P0, PT, R35, RZ, PT ;  /* 0x000000ff2300a20b */ /* 0x020fe20003f02000 */
[----:B------:R-:W-:Y:S01]  /*3f60*/  @!UPT UIADD3 URZ, UPT, UPT, URZ, URZ, URZ ;  /* 0x000000fffffff290 */ /* 0x000fe2000fffe0ff */
[----:B------:R-:W-:Y:S11]  /*3f70*/  @!P2 BRA `(.L_x_71) ;  /* 0x000000000014a947 */ /* 0x000ff60003800000 */
[----:B------:R-:W-:Y:S02]  /*3f80*/  LOP3.LUT P2, RZ, R64, 0xff, RZ, 0xc0, !PT ;  /* 0x000000ff40ff7812 */ /* 0x000fe4000784c0ff */
[----:B------:R-:W-:Y:S04]  /*3f90*/  PLOP3.LUT P0, PT, PT, PT, UP0, 0x80, 0x8 ;  /* 0x000000000008781c */ /* 0x000fe80003f0f008 */
[----:B------:R-:W-:Y:S07]  /*3fa0*/  PLOP3.LUT P0, PT, P0, PT, PT, 0x8, 0x80 ;  /* 0x000000000080781c */ /* 0x000fee000070e170 */
[----:B------:R-:W-:Y:S11]  /*3fb0*/  @P2 FSETP.EQ.AND P0, PT, R35, RZ, PT ;  /* 0x000000ff2300220b */ /* 0x000ff60003f02000 */
[----:B------:R-:W-:Y:S02]  /*3fc0*/  @!UPT UIADD3 URZ, UPT, UPT, URZ, URZ, URZ ;  /* 0x000000fffffff290 */ /* 0x000fe4000fffe0ff */
.L_x_71:
[----:B------:R-:W3:Y:S01]  /*3fd0*/  SYNCS.PHASECHK.TRANS64.TRYWAIT P2, [UR7+0x40], R14 ;  /* 0x0000400eff0075a7 */ /* 0x000ee20008041107 */
[----:B------:R-:W-:Y:S04]  /*3fe0*/  ELECT P4, URZ, PT ;  /* 0x0000000000ff782f */ /* 0x000fe80003880000 */
[----:B------:R-:W-:Y:S11]  /*3ff0*/  PLOP3.LUT P4, PT, P0, P4, PT, 0xf2, 0x2f ;  /* 0x00000000002f781c */ /* 0x000ff60000789e72 */
[----:B------:R-:W-:Y:S02]  /*4000*/  @!UPT UIADD3 URZ, UPT, UPT, URZ, URZ, URZ ;  /* 0x000000fffffff290 */ /* 0x000fe4000fffe0ff */
[----:B-1----:R-:W-:Y:S05]  /*4010*/  @!P4 IADD3 R8, P0, PT, R32, 0x580, RZ ;  /* 0x000005802008c810 */ /* 0x002fea0007f1e0ff */
[----:B--2---:R-:W-:Y:S01]  /*4020*/  @!P4 IMAD.X R2, RZ, RZ, R33, P0 ;  /* 0x000000ffff02c224 */ /* 0x004fe200000e0621 */
[----:B---3--:R-:W-:Y:S07]  /*4030*/  @!P2 BRA `(.L_x_72) ;  /* 0x0000003c0058a947 */ /* 0x008fee0003800000 */
.L_x_155:
[----:B------:R-:W-:Y:S01]  /*4040*/  @!P4 R2UR UR8, R2 ;  /* 0x000000000208c2ca */ /* 0x000fe200000e0000 */
[----:B------:R-:W-:Y:S01]  /*4050*/  VOTEU.ALL UP1, P4 ;  /* 0x0000000000ff7886 */ /* 0x000fe20002020000 */
[----:B------:R-:W-:Y:S01]  /*4060*/  @!P4 R2UR UR9, R8 ;  /* 0x000000000809c2ca */ /* 0x000fe200000e0000 */
[----:B-1----:R-:W-:Y:S01]  /*4070*/  @!P4 IMAD.MOV.U32 R0, RZ, RZ, 0x2000 ;  /* 0x00002000ff00c424 */ /* 0x002fe200078e00ff */
[----:B------:R-:W-:Y:S01]  /*4080*/  UMOV UR10, 0x0 ;  /* 0x00000000000a7882 */ /* 0x000fe20000000000 */
[----:B------:R-:W-:Y:S01]  /*4090*/  UMOV UR11, 0x10000000 ;  /* 0x10000000000b7882 */ /* 0x000fe20000000000 */
[----:B------:R-:W-:Y:S01]  /*40a0*/  @!UP1 UIADD3 UR32, UPT, UPT, UR7, 0x200, URZ ;  /* 0x0000020007209890 */ /* 0x000fe2000fffe0ff */
[----:B------:R-:W-:Y:S06]  /*40b0*/  VOTEU.ALL UP1, P4 ;  /* 0x0000000000ff7886 */ /* 0x000fec0002020000 */
[----:B------:R-:W-:Y:S01]  /*40c0*/  IMAD.U32 R9, RZ, RZ, UR8 ;  /* 0x00000008ff097e24 */ /* 0x000fe2000f8e00ff */
[----:B------:R-:W-:Y:S01]  /*40d0*/  UPRMT UR8, UR37, 0x654, UR33 ;  /* 0x0000065425087896 */ /* 0x000fe20008000021 */
[----:B------:R-:W-:Y:S03]  /*40e0*/  IMAD.U32 R8, RZ, RZ, UR9 ;  /* 0x00000009ff087e24 */ /* 0x000fe6000f8e00ff */
[----:B------:R-:W-:Y:S02]  /*40f0*/  @!P4 R2UR UR15, R9 ;  /* 0x00000000090fc2ca */ /* 0x000fe400000e0000 */
[----:B------:R-:W-:Y:S02]  /*4100*/  @!P4 R2UR UR14, R8 ;  /* 0x00000000080ec2ca */ /* 0x000fe400000e0000 */
[----:B------:R-:W-:Y:S05]  /*4110*/  @!P4 IADD3 R8, P0, PT, R32, 0x580, RZ ;  /* 0x000005802008c810 */ /* 0x000fea0007f1e0ff */
[----:B------:R-:W-:Y:S06]  /*4120*/  @!P4 IMAD.X R2, RZ, RZ, R33, P0 ;  /* 0x000000ffff02c224 */ /* 0x000fec00000e0621 */
[----:B------:R1:W-:Y:S01]  /*4130*/  @!UP1 UTMALDG.3D [UR32], [UR14], desc[UR10] ;  /* 0x00000a200e0095b4 */ /* 0x0003e20008011000 */
[----:B------:R1:W-:Y:S01]  /*4140*/  @!P4 SYNCS.ARRIVE.TRANS64.RED.A0TR RZ, [UR7+0x20], R0 ;  /* 0x00002000ffffc9a7 */ /* 0x0003e20008300407 */
[----:B------:R-:W-:Y:S01]  /*4150*/  SYNCS.ARRIVE.TRANS64.RED.A1T0 RZ, [UR8], RZ ;  /* 0x000000ffffff79a7 */ /* 0x000fe20008100408 */
[----:B------:R-:W2:Y:S02]  /*4160*/  SYNCS.PHASECHK.TRANS64.TRYWAIT P2, [UR7+0x48], R14 ;  /* 0x0000480eff0075a7 */ /* 0x000ea40008041107 */
[----:B-12---:R-:W-:Y:S05]  /*4170*/  @!P2 BRA `(.L_x_73) ;  /* 0x0000003c0020a947 */ /* 0x006fea0003800000 */
.L_x_157:
[----:B------:R-:W-:Y:S01]  /*4180*/  @!P4 R2UR UR8, R2 ;  /* 0x000000000208c2ca */ /* 0x000fe200000e0000 */
[----:B------:R-:W-:Y:S01]  /*4190*/  VOTEU.ALL UP1, P4 ;  /* 0x0000000000ff7886 */ /* 0x000fe20002020000 */
[----:B------:R-:W-:Y:S01]  /*41a0*/  @!P4 R2UR UR9, R8 ;  /* 0x000000000809c2ca */ /* 0x000fe200000e0000 */
[----:B-1----:R-:W-:Y:S01]  /*41b0*/  @!P4 IMAD.MOV.U32 R0, RZ, RZ, 0x2000 ;  /* 0x00002000ff00c424 */ /* 0x002fe200078e00ff */
[----:B------:R-:W-:Y:S01]  /*41c0*/  UMOV UR10, 0x0 ;  /* 0x00000000000a7882 */ /* 0x000fe20000000000 */
[----:B------:R-:W-:Y:S01]  /*41d0*/  UMOV UR11, 0x10000000 ;  /* 0x10000000000b7882 */ /* 0x000fe20000000000 */
[----:B------:R-:W-:Y:S02]  /*41e0*/  @!UP1 UIADD3 UR26, UPT, UPT, UR34, 0x10, URZ ;  /* 0x00000010221a9890 */ /* 0x000fe4000fffe0ff */
[----:B------:R-:W-:Y:S01]  /*41f0*/  @!UP1 UIADD3 UR24, UPT, UPT, UR7, 0x2200, URZ ;  /* 0x0000220007189890 */ /* 0x000fe2000fffe0ff */
[----:B------:R-:W-:Y:S01]  /*4200*/  VOTEU.ALL UP1, P4 ;  /* 0x0000000000ff7886 */ /* 0x000fe20002020000 */
[----:B------:R-:W-:Y:S01]  /*4210*/  UMOV UR27, UR35 ;  /* 0x00000023001b7c82 */ /* 0x000fe20008000000 */
[----:B------:R-:W-:Y:S02]  /*4220*/  UMOV UR28, UR36 ;  /* 0x00000024001c7c82 */ /* 0x000fe40008000000 */
        /* <DEDUP_REMOVED lines=12> */
.L_x_159:
[----:B------:R-:W2:Y:S01]  /*42f0*/  LDC.64 R12, c[0x0][0xb18] ;  /* 0x0002c600ff0c7b82 */ /* 0x000ea20000000a00 */
[----:B------:R-:W-:Y:S01]  /*4300*/  @!P4 R2UR UR8, R2 ;  /* 0x000000000208c2ca */ /* 0x000fe200000e0000 */
[----:B------:R-:W-:Y:S01]  /*4310*/  VOTEU.ALL UP1, P4 ;  /* 0x0000000000ff7886 */ /* 0x000fe20002020000 */
[----:B------:R-:W-:Y:S01]  /*4320*/  @!P4 R2UR UR9, R8 ;  /* 0x000000000809c2ca */ /* 0x000fe200000e0000 */
[----:B-1----:R-:W-:Y:S01]  /*4330*/  @!P4 IMAD.MOV.U32 R0, RZ, RZ, 0x2000 ;  /* 0x00002000ff00c424 */ /* 0x002fe200078e00ff */
[----:B------:R-:W-:Y:S03]  /*4340*/  UMOV UR10, 0x0 ;  /* 0x00000000000a7882 */ /* 0x000fe60000000000 */
[----:B------:R-:W1:Y:S01]  /*4350*/  @!P1 LDC R2, c[0x0][0xb0c] ;  /* 0x0002c300ff029b82 */ /* 0x000e620000000800 */
[----:B------:R-:W-:Y:S01]  /*4360*/  @!UP1 UIADD3 UR18, UPT, UPT, UR34, 0x20, URZ ;  /* 0x0000002022129890 */ /* 0x000fe2000fffe0ff */
[----:B------:R-:W-:Y:S01]  /*4370*/  @P3 SHF.R.U32.HI R27, RZ, 0x10, R21 ;  /* 0x00000010ff1b3819 */ /* 0x000fe20000011615 */
[----:B------:R-:W-:Y:S01]  /*4380*/  @!UP1 UIADD3 UR16, UPT, UPT, UR7, 0x4200, URZ ;  /* 0x0000420007109890 */ /* 0x000fe2000fffe0ff */
[----:B------:R-:W-:Y:S01]  /*4390*/  VIADD R29, R29, 0x1 ;  /* 0x000000011d1d7836 */ /* 0x000fe20000000000 */
[----:B------:R-:W-:Y:S01]  /*43a0*/  VOTEU.ALL UP1, P4 ;  /* 0x0000000000ff7886 */ /* 0x000fe20002020000 */
[----:B------:R-:W-:Y:S01]  /*43b0*/  UMOV UR11, 0x10000000 ;  /* 0x10000000000b7882 */ /* 0x000fe20000000000 */
[----:B------:R-:W-:Y:S01]  /*43c0*/  UMOV UR19, UR35 ;  /* 0x0000002300137c82 */ /* 0x000fe20008000000 */
[----:B------:R-:W-:Y:S01]  /*43d0*/  IMAD.U32 R9, RZ, RZ, UR8 ;  /* 0x00000008ff097e24 */ /* 0x000fe2000f8e00ff */
[----:B------:R-:W-:Y:S01]  /*43e0*/  UMOV UR20, UR36 ;  /* 0x0000002400147c82 */ /* 0x000fe20008000000 */
[----:B------:R-:W-:Y:S01]  /*43f0*/  IMAD.U32 R8, RZ, RZ, UR9 ;  /* 0x00000009ff087e24 */ /* 0x000fe2000f8e00ff */
[----:B------:R-:W-:Y:S02]  /*4400*/  UPRMT UR8, UR37, 0x654, UR17 ;  /* 0x0000065425087896 */ /* 0x000fe40008000011 */
[----:B------:R-:W-:Y:S02]  /*4410*/  @!P4 R2UR UR15, R9 ;  /* 0x00000000090fc2ca */ /* 0x000fe400000e0000 */
[----:B------:R-:W-:Y:S02]  /*4420*/  @!P4 R2UR UR14, R8 ;  /* 0x00000000080ec2ca */ /* 0x000fe400000e0000 */
[----:B------:R-:W3:Y:S11]  /*4430*/  LDC.64 R8, c[0x0][0xb10] ;  /* 0x0002c400ff087b82 */ /* 0x000ef60000000a00 */
[----:B------:R1:W-:Y:S01]  /*4440*/  @!UP1 UTMALDG.3D [UR16], [UR14], desc[UR10] ;  /* 0x00000a100e0095b4 */ /* 0x0003e20008011000 */
[----:B------:R5:W-:Y:S01]  /*4450*/  @!P4 SYNCS.ARRIVE.TRANS64.RED.A0TR RZ, [UR7+0x30], R0 ;  /* 0x00003000ffffc9a7 */ /* 0x000be20008300407 */
[C---:B---3--:R-:W-:Y:S01]  /*4460*/  @!P1 IMAD.HI.U32 R8, R11.reuse, R8, RZ ;  /* 0x000000080b089227 */ /* 0x048fe200078e00ff */
[----:B--2---:R-:W-:Y:S02]  /*4470*/  @!P1 ISETP.NE.AND P0, PT, R12, 0x1, PT ;  /* 0x000000010c00980c */ /* 0x004fe40003f05270 */
[----:B-1----:R-:W-:Y:S01]  /*4480*/  @!P1 ISETP.NE.AND P2, PT, R2, 0x1, PT ;  /* 0x000000010200980c */ /* 0x002fe20003f45270 */
[----:B------:R-:W-:Y:S01]  /*4490*/  SYNCS.ARRIVE.TRANS64.RED.A1T0 RZ, [UR8], RZ ;  /* 0x000000ffffff79a7 */ /* 0x000fe20008100408 */
[C---:B------:R-:W-:Y:S01]  /*44a0*/  @!P1 IMAD.HI.U32 R13, R10.reuse, R13, RZ ;  /* 0x0000000d0a0d9227 */ /* 0x040fe200078e00ff */
[----:B------:R-:W-:Y:S04]  /*44b0*/  @!P1 SHF.R.U32.HI R8, RZ, R9, R8 ;  /* 0x00000009ff089219 */ /* 0x000fe80000011608 */
[----:B------:R-:W-:Y:S01]  /*44c0*/  @!P1 SEL R8, R11, R8, !P2 ;  /* 0x000000080b089207 */ /* 0x000fe20005000000 */
[----:B------:R-:W1:Y:S01]  /*44d0*/  SYNCS.PHASECHK.TRANS64.TRYWAIT P5, [UR7+0x58], R14 ;  /* 0x0000580eff0075a7 */ /* 0x000e6200080a1107 */
[----:B-----5:R-:W2:Y:S02]  /*44e0*/  @!P1 LDC R0, c[0x0][0xb20] ;  /* 0x0002c800ff009b82 */ /* 0x020ea40000000800 */
[----:B--2---:R-:W-:Y:S04]  /*44f0*/  @!P1 SHF.R.U32.HI R0, RZ, R0, R13 ;  /* 0x00000000ff009219 */ /* 0x004fe8000001160d */
[----:B------:R-:W-:Y:S05]  /*4500*/  @!P1 SEL R9, R10, R0, !P0 ;  /* 0x000000000a099207 */ /* 0x000fea0004000000 */
[----:B------:R-:W-:Y:S02]  /*4510*/  @!P1 IMAD.IADD R0, R9, 0x1, -R8 ;  /* 0x0000000109009824 */ /* 0x000fe400078e0a08 */
[----:B------:R-:W-:Y:S02]  /*4520*/  @!P1 IMAD.IADD R8, R8, 0x1, -R9 ;  /* 0x0000000108089824 */ /* 0x000fe400078e0a09 */
[----:B------:R-:W-:Y:S02]  /*4530*/  @!P1 IMAD R11, R0, R2, R11 ;  /* 0x00000002000b9224 */ /* 0x000fe400078e020b */
[----:B------:R-:W-:Y:S01]  /*4540*/  @!P1 IMAD R10, R8, R12, R10 ;  /* 0x0000000c080a9224 */ /* 0x000fe200078e020a */
[----:B-1----:R-:W-:Y:S06]  /*4550*/  @!P5 BRA `(.L_x_75) ;  /* 0x000000380058d947 */ /* 0x002fec0003800000 */
.L_x_161:
[----:B------:R-:W-:Y:S01]  /*4560*/  @!P4 IADD3 R2, P0, PT, R32, 0x580, RZ ;  /* 0x000005802002c810 */ /* 0x000fe20007f1e0ff */
[----:B------:R-:W-:Y:S01]  /*4570*/  VOTEU.ALL UP1, P4 ;  /* 0x0000000000ff7886 */ /* 0x000fe20002020000 */
[----:B------:R-:W-:Y:S01]  /*4580*/  UMOV UR18, 0x0 ;  /* 0x0000000000127882 */ /* 0x000fe20000000000 */
[----:B------:R-:W-:Y:S01]  /*4590*/  UMOV UR19, 0x10000000 ;  /* 0x1000000000137882 */ /* 0x000fe20000000000 */
[----:B------:R-:W-:Y:S01]  /*45a0*/  @!P4 R2UR UR9, R2 ;  /* 0x000000000209c2ca */ /* 0x000fe200000e0000 */
[----:B-1----:R-:W-:Y:S01]  /*45b0*/  @!P4 IMAD.X R0, RZ, RZ, R33, P0 ;  /* 0x000000ffff00c224 */ /* 0x002fe200000e0621 */
[----:B------:R-:W-:Y:S01]  /*45c0*/  @!UP1 UIADD3 UR10, UPT, UPT, UR34, 0x30, URZ ;  /* 0x00000030220a9890 */ /* 0x000fe2000fffe0ff */
[----:B------:R-:W-:Y:S01]  /*45d0*/  ISETP.NE.AND P0, PT, R29, 0x2, PT ;  /* 0x000000021d00780c */ /* 0x000fe20003f05270 */
[----:B------:R-:W-:Y:S01]  /*45e0*/  UMOV UR11, UR35 ;  /* 0x00000023000b7c82 */ /* 0x000fe20008000000 */
[----:B------:R-:W-:Y:S01]  /*45f0*/  UMOV UR12, UR36 ;  /* 0x00000024000c7c82 */ /* 0x000fe20008000000 */
[----:B------:R-:W-:Y:S01]  /*4600*/  @!P4 R2UR UR8, R0 ;  /* 0x000000000008c2ca */ /* 0x000fe200000e0000 */
[----:B------:R-:W-:Y:S01]  /*4610*/  IMAD.IADD R14, R10, 0x1, R62 ;  /* 0x000000010a0e7824 */ /* 0x000fe200078e023e */
[----:B------:R-:W-:Y:S01]  /*4620*/  @P3 R2UR UR36, R27 ;  /* 0x000000001b2432ca */ /* 0x000fe200000e0000 */
[----:B------:R-:W-:Y:S01]  /*4630*/  IMAD.IADD R15, R11, 0x1, R63 ;  /* 0x000000010b0f7824 */ /* 0x000fe200078e023f */
[----:B------:R-:W-:Y:S02]  /*4640*/  SEL R0, RZ, 0x1, P0 ;  /* 0x00000001ff007807 */ /* 0x000fe40000000000 */
[----:B------:R-:W-:Y:S01]  /*4650*/  LOP3.LUT R30, R30, 0x1, RZ, 0x3c, !PT ;  /* 0x000000011e1e7812 */ /* 0x000fe200078e3cff */
[----:B------:R-:W-:Y:S01]  /*4660*/  IMAD.U32 R8, RZ, RZ, UR9 ;  /* 0x00000009ff087e24 */ /* 0x000fe2000f8e00ff */
[----:B------:R-:W-:Y:S01]  /*4670*/  @!UP1 UIADD3 UR9, UPT, UPT, UR7, 0x38, URZ ;  /* 0x0000003807099890 */ /* 0x000fe2000fffe0ff */
[----:B------:R-:W-:Y:S02]  /*4680*/  LOP3.LUT R28, R28, R0, RZ, 0x3c, !PT ;  /* 0x000000001c1c7212 */ /* 0x000fe400078e3cff */
[----:B------:R-:W-:Y:S02]  /*4690*/  SEL R29, R29, RZ, P0 ;  /* 0x000000ff1d1d7207 */ /* 0x000fe40000000000 */
[----:B------:R-:W-:Y:S01]  /*46a0*/  IMAD.U32 R9, RZ, RZ, UR8 ;  /* 0x00000008ff097e24 */ /* 0x000fe2000f8e00ff */
[----:B------:R-:W-:Y:S01]  /*46b0*/  @!P4 R2UR UR14, R8 ;  /* 0x00000000080ec2ca */ /* 0x000fe200000e0000 */
[----:B------:R-:W-:Y:S01]  /*46c0*/  @!UP1 UIADD3 UR8, UPT, UPT, UR7, 0x6200, URZ ;  /* 0x0000620007089890 */ /* 0x000fe2000fffe0ff */
[----:B------:R-:W-:Y:S02]  /*46d0*/  VOTEU.ALL UP1, P4 ;  /* 0x0000000000ff7886 */ /* 0x000fe40002020000 */
[----:B------:R-:W-:Y:S11]  /*46e0*/  @!P4 R2UR UR15, R9 ;  /* 0x00000000090fc2ca */ /* 0x000ff600000e0000 */
[----:B------:R-:W-:Y:S02]  /*46f0*/  @!UPT UIADD3 URZ, UPT, UPT, URZ, URZ, URZ ;  /* 0x000000fffffff290 */ /* 0x000fe4000fffe0ff */
[----:B------:R2:W-:Y:S01]  /*4700*/  @!UP1 UTMALDG.3D [UR8], [UR14], desc[UR18] ;  /* 0x000012080e0095b4 */ /* 0x0005e20008011000 */
[----:B------:R2:W-:Y:S01]  /*4710*/  @!P4 SYNCS.ARRIVE.TRANS64.RED.A0TR RZ, [UR7+0x38], R25 ;  /* 0x00003819ffffc9a7 */ /* 0x0005e20008300407 */
[----:B------:R-:W-:Y:S01]  /*4720*/  UPLOP3.LUT UP1, UPT, UPT, UPT, UPT, 0x80, 0x8 ;  /* 0x000000000008789c */ /* 0x000fe20003f2f070 */
[----:B------:R-:W-:Y:S01]  /*4730*/  SYNCS.ARRIVE.TRANS64.RED.A1T0 RZ, [UR13], RZ ;  /* 0x000000ffffff79a7 */ /* 0x000fe2000810040d */
[----:B------:R-:W-:Y:S09]  /*4740*/  @P3 BRA `(.L_x_76) ;  /* 0xfffffff000a03947 */ /* 0x000ff2000383ffff */
[----:B------:R-:W-:-:S04]  /*4750*/  SHF.L.U32 R2, R30, 0x1f, RZ ;  /* 0x0000001f1e027819 */ /* 0x000fc800000006ff */
[----:B------:R-:W1:Y:S02]  /*4760*/  SYNCS.PHASECHK.TRANS64.TRYWAIT P0, [UR7+0x40], R2 ;  /* 0x00004002ff0075a7 */ /* 0x000e640008001107 */
[----:B-1----:R-:W-:Y:S05]  /*4770*/  @!P0 BRA `(.L_x_77) ;  /* 0x0000003400e88947 */ /* 0x002fea0003800000 */
.L_x_163:
[----:B------:R-:W3:Y:S02]  /*4780*/  SYNCS.PHASECHK.TRANS64.TRYWAIT P0, [UR7+0x48], R2 ;  /* 0x00004802ff0075a7 */ /* 0x000ee40008001107 */
[----:B---3--:R-:W-:Y:S05]  /*4790*/  @!P0 BRA `(.L_x_78) ;  /* 0x0000003400f88947 */ /* 0x008fea0003800000 */
.L_x_165:
[----:B------:R-:W3:Y:S02]  /*47a0*/  SYNCS.PHASECHK.TRANS64.TRYWAIT P0, [UR7+0x50], R2 ;  /* 0x00005002ff0075a7 */ /* 0x000ee40008001107 */
[----:B---3--:R-:W-:Y:S05]  /*47b0*/  @!P0 BRA `(.L_x_79) ;  /* 0x0000003800088947 */ /* 0x008fea0003800000 */
.L_x_167:
[----:B-1----:R-:W-:-:S07]  /*47c0*/  MOV R0, UR7 ;  /* 0x0000000700007c02 */ /* 0x002fce0008000f00 */
.L_x_80:
[----:B-1----:R-:W-:-:S04]  /*47d0*/  SHF.L.U32 R2, R30, 0x1f, RZ ;  /* 0x0000001f1e027819 */ /* 0x002fc800000006ff */
[----:B------:R1:W3:Y:S03]  /*47e0*/  SYNCS.PHASECHK.TRANS64.TRYWAIT P0, [R0+URZ+0x58], R2 ;  /* 0x00005802000075a7 */ /* 0x0002e600080011ff */
[----:B---3--:R-:W-:Y:S05]  /*47f0*/  @!P0 NANOSLEEP.SYNCS 0x989680 ;  /* 0x009896800000895d */ /* 0x008fea0003900000 */
[----:B------:R-:W3:Y:S02]  /*4800*/  @!P0 SYNCS.PHASECHK.TRANS64 P0, [R0+URZ+0x58], R2 ;  /* 0x00005802000085a7 */ /* 0x000ee400080010ff */
[----:B--23--:R-:W-:Y:S05]  /*4810*/  @P0 EXIT ;  /* 0x000000000000094d */ /* 0x00cfea0003800000 */
[----:B------:R-:W-:Y:S05]  /*4820*/  BRA `(.L_x_80) ;  /* 0xfffffffc00e87947 */ /* 0x000fea000383ffff */
.L_x_65:
[----:B------:R-:W-:-:S06]  /*4830*/  UISETP.GE.AND UP1, UPT, UR8, 0x4, UPT ;  /* 0x000000040800788c */ /* 0x000fcc000bf26270 */
[----:B------:R-:W-:-:S13]  /*4840*/  PLOP3.LUT P0, PT, PT, PT, UP1, 0x80, 0x8 ;  /* 0x000000000008781c */ /* 0x000fda0003f0f018 */
[----:B------:R-:W-:Y:S05]  /*4850*/  @!P0 EXIT ;  /* 0x000000000000894d */ /* 0x000fea0003800000 */
[----:B------:R-:W-:Y:S01]  /*4860*/  BAR.SYNC.DEFER_BLOCKING 0x6, 0xa0 ;  /* 0x0182800000007b1d */ /* 0x000fe20000010000 */
[C---:B------:R-:W-:Y:S01]  /*4870*/  IMAD.SHL.U32 R2, R77.reuse, 0x10, RZ ;  /* 0x000000104d027824 */ /* 0x040fe200078e00ff */
[C---:B------:R-:W-:Y:S01]  /*4880*/  SHF.L.U32 R32, R77.reuse, 0x10, RZ ;  /* 0x000000104d207819 */ /* 0x040fe200000006ff */
[C---:B------:R-:W-:Y:S01]  /*4890*/  IMAD.SHL.U32 R76, R77.reuse, 0x2, RZ ;  /* 0x000000024d4c7824 */ /* 0x040fe200078e00ff */
[C---:B------:R-:W-:Y:S01]  /*48a0*/  LOP3.LUT R78, R77.reuse, 0x60, RZ, 0xc0, !PT ;  /* 0x000000604d4e7812 */ /* 0x040fe200078ec0ff */
[----:B------:R-:W-:Y:S01]  /*48b0*/  HFMA2 R73, -RZ, RZ, 0, 5.9604644775390625e-08 ;  /* 0x00000001ff497431 */ /* 0x000fe200000001ff */
[----:B------:R-:W-:Y:S02]  /*48c0*/  UMOV UR48, 0x400 ;  /* 0x0000040000307882 */ /* 0x000fe40000000000 */
[----:B------:R-:W1:Y:S01]  /*48d0*/  LDC R67, c[0x0][0x370] ;  /* 0x0000dc00ff437b82 */ /* 0x000e620000000800 */
[----:B------:R-:W-:Y:S01]  /*48e0*/  ULEA UR48, UR37, UR48, 0x18 ;  /* 0x0000003025307291 */ /* 0x000fe2000f8ec0ff */
[----:B------:R-:W-:Y:S01]  /*48f0*/  LOP3.LUT R3, R2, 0x60, RZ, 0xc0, !PT ;  /* 0x0000006002037812 */ /* 0x000fe200078ec0ff */
[----:B------:R-:W-:Y:S01]  /*4900*/  HFMA2 R71, -RZ, RZ, 0, 0 ;  /* 0x00000000ff477431 */ /* 0x000fe200000001ff */
[----:B------:R-:W-:Y:S01]  /*4910*/  LOP3.LUT R75, R77, 0x2, RZ, 0xc0, !PT ;  /* 0x000000024d4b7812 */ /* 0x000fe200078ec0ff */
[----:B------:R-:W-:Y:S01]  /*4920*/  UIADD3 UR4, UPT, UPT, UR48, 0x200, URZ ;  /* 0x0000020030047890 */ /* 0x000fe2000fffe0ff */
[----:B------:R-:W-:Y:S01]  /*4930*/  LOP3.LUT R76, R3, 0xc, R76, 0xf8, !PT ;  /* 0x0000000c034c7812 */ /* 0x000fe200078ef84c */
[----:B------:R-:W-:Y:S01]  /*4940*/  IMAD.MOV.U32 R31, RZ, RZ, RZ ;  /* 0x000000ffff1f7224 */ /* 0x000fe200078e00ff */
[----:B------:R-:W2:Y:S01]  /*4950*/  LDC R28, c[0x0][0xb0c] ;  /* 0x0002c300ff1c7b82 */ /* 0x000ea20000000800 */
[----:B------:R-:W-:Y:S01]  /*4960*/  LOP3.LUT R32, R32, 0x600000, RZ, 0xc0, !PT ;  /* 0x0060000020207812 */ /* 0x000fe200078ec0ff */
[----:B------:R-:W-:Y:S01]  /*4970*/  IMAD.MOV.U32 R81, RZ, RZ, RZ ;  /* 0x000000ffff517224 */ /* 0x000fe200078e00ff */
[----:B------:R-:W-:Y:S01]  /*4980*/  LOP3.LUT R76, R76, 0x790, R2, 0xf8, !PT ;  /* 0x000007904c4c7812 */ /* 0x000fe200078ef802 */
[----:B------:R-:W-:Y:S01]  /*4990*/  IMAD.U32 R69, RZ, RZ, UR4 ;  /* 0x00000004ff457e24 */ /* 0x000fe2000f8e00ff */
[----:B------:R-:W-:Y:S01]  /*49a0*/  LOP3.LUT R77, R77, 0x4, RZ, 0xc0, !PT ;  /* 0x000000044d4d7812 */ /* 0x000fe200078ec0ff */
[----:B------:R-:W4:Y:S01]  /*49b0*/  LDCU.64 UR52, c[0x0][0x348] ;  /* 0x00006900ff3477ac */ /* 0x000f220008000a00 */
[----:B------:R-:W-:Y:S01]  /*49c0*/  MOV R72, RZ ;  /* 0x000000ff00487202 */ /* 0x000fe20000000f00 */
[----:B------:R-:W1:Y:S01]  /*49d0*/  LDC R65, c[0x0][0xb20] ;  /* 0x0002c800ff417b82 */ /* 0x000e620000000800 */
[----:B------:R-:W3:Y:S01]  /*49e0*/  LDS R0, [UR48+0x120] ;  /* 0x00012030ff007984 */ /* 0x000ee20008000800 */
[----:B------:R-:W-:Y:S01]  /*49f0*/  IMAD R76, R76, 0x4, R69 ;  /* 0x000000044c4c7824 */ /* 0x000fe200078e0245 */
[----:B------:R-:W1:Y:S03]  /*4a00*/  LDCU.64 UR38, c[0x0][0x888] ;  /* 0x00011100ff2677ac */ /* 0x000e660008000a00 */
[--C-:B------:R-:W-:Y:S01]  /*4a10*/  IMAD R75, R75, -0x10, R76.reuse ;  /* 0xfffffff04b4b7824 */ /* 0x100fe200078e024c */
[----:B------:R-:W1:Y:S01]  /*4a20*/  LDCU.64 UR44, c[0x0][0x890] ;  /* 0x00011200ff2c77ac */ /* 0x000e620008000a00 */
[----:B------:R-:W1:Y:S01]  /*4a30*/  LDC R27, c[0x0][0xb30] ;  /* 0x0002cc00ff1b7b82 */ /* 0x000e620000000800 */
[----:B------:R-:W-:Y:S01]  /*4a40*/  IMAD R74, R77, -0x10, R76 ;  /* 0xfffffff04d4a7824 */ /* 0x000fe200078e024c */
[----:B------:R-:W-:Y:S01]  /*4a50*/  UMOV UR49, URZ ;  /* 0x000000ff00317c82 */ /* 0x000fe20008000000 */
[----:B------:R-:W-:-:S05]  /*4a60*/  UMOV UR51, URZ ;  /* 0x000000ff00337c82 */ /* 0x000fca0008000000 */
[----:B------:R-:W1:Y:S08]  /*4a70*/  LDC.64 R60, c[0x0][0xb10] ;  /* 0x0002c400ff3c7b82 */ /* 0x000e700000000a00 */
[----:B------:R-:W1:Y:S08]  /*4a80*/  LDC.64 R24, c[0x0][0xb18] ;  /* 0x0002c600ff187b82 */ /* 0x000e700000000a00 */
[----:B------:R-:W1:Y:S08]  /*4a90*/  LDC.64 R22, c[0x0][0xb28] ;  /* 0x0002ca00ff167b82 */ /* 0x000e700000000a00 */
[----:B------:R-:W1:Y:S01]  /*4aa0*/  LDC.64 R58, c[0x0][0x8b0] ;  /* 0x00022c00ff3a7b82 */ /* 0x000e620000000a00 */
[----:B---3--:R-:W-:-:S07]  /*4ab0*/  IMAD.IADD R32, R0, 0x1, R32 ;  /* 0x0000000100207824 */ /* 0x008fce00078e0220 */
[----:B------:R-:W3:Y:S08]  /*4ac0*/  LDC.64 R56, c[0x0][0x8a8] ;  /* 0x00022a00ff387b82 */ /* 0x000ef00000000a00 */
[----:B--2-4-:R-:W1:Y:S02]  /*4ad0*/  LDC R66, c[0x0][0x374] ;  /* 0x0000dd00ff427b82 */ /* 0x014e640000000800 */
.L_x_124:
[----:B------:R-:W-:Y:S02]  /*4ae0*/  LEA R0, R81, UR48, 0x3 ;  /* 0x0000003051007c11 */ /* 0x000fe4000f8e18ff */
[----:B------:R-:W-:Y:S02]  /*4af0*/  SHF.L.U32 R2, R71, 0x1f, RZ ;  /* 0x0000001f47027819 */ /* 0x000fe400000006ff */
[----:B------:R-:W-:Y:S02]  /*4b00*/  LEA R16, R81, UR48, 0x4 ;  /* 0x0000003051107c11 */ /* 0x000fe4000f8e20ff */
[----:B------:R-:W2:Y:S02]  /*4b10*/  SYNCS.PHASECHK.TRANS64.TRYWAIT P0, [R0+URZ+0x70], R2 ;  /* 0x00007002000075a7 */ /* 0x000ea400080011ff */
[----:B--23--:R-:W-:Y:S05]  /*4b20*/  @!P0 BRA `(.L_x_81) ;  /* 0x0000003400448947 */ /* 0x00cfea0003800000 */
.L_x_168:
[----:B------:R-:W4:Y:S01]  /*4b30*/  LDC.64 R10, c[0x0][0xb10] ;  /* 0x0002c400ff0a7b82 */ /* 0x000f220000000a00 */
[----:B------:R-:W3:Y:S01]  /*4b40*/  LDS.128 R16, [R16+0x100] ;  /* 0x0001000010107984 */ /* 0x000ee20000000c00 */
[----:B-1----:R-:W-:Y:S01]  /*4b50*/  ISETP.NE.AND P1, PT, R27, 0x1, PT ;  /* 0x000000011b00780c */ /* 0x002fe20003f25270 */
[----:B--2---:R-:W-:Y:S01]  /*4b60*/  VIADD R0, R0, 0x80 ;  /* 0x0000008000007836 */ /* 0x004fe20000000000 */
[----:B------:R-:W-:Y:S04]  /*4b70*/  ISETP.GE.AND P0, PT, R26, 0x1, PT ;  /* 0x000000011a00780c */ /* 0x000fe80003f06270 */
[----:B------:R-:W1:Y:S01]  /*4b80*/  LDC.64 R8, c[0x0][0xb18] ;  /* 0x0002c600ff087b82 */ /* 0x000e620000000a00 */
[----:B------:R-:W-:Y:S01]  /*4b90*/  PRMT R0, RZ, 0x654, R0 ;  /* 0x00000654ff007816 */ /* 0x000fe20000000000 */
[----:B------:R-:W-:Y:S01]  /*4ba0*/  @!PT LDS RZ, [RZ] ;  /* 0x00000000fffff984 */ /* 0x000fe20000000800 */
[----:B------:R-:W-:Y:S01]  /*4bb0*/  @!PT LDS RZ, [RZ] ;  /* 0x00000000fffff984 */ /* 0x000fe20000000800 */
[----:B------:R-:W-:Y:S01]  /*4bc0*/  @!PT LDS RZ, [RZ] ;  /* 0x00000000fffff984 */ /* 0x000fe20000000800 */
[----:B------:R-:W-:Y:S01]  /*4bd0*/  @!PT LDS RZ, [RZ] ;  /* 0x00000000fffff984 */ /* 0x000fe20000000800 */
[----:B------:R2:W-:Y:S06]  /*4be0*/  MEMBAR.ALL.CTA ;  /* 0x0000000000007992 */ /* 0x0005ec0000008000 */
[----:B--2---:R-:W2:Y:S01]  /*4bf0*/  FENCE.VIEW.ASYNC.S ;  /* 0x00000000000073c6 */ /* 0x004ea20000000000 */
[----:B------:R-:W1:Y:S08]  /*4c00*/  @!P1 LDC R12, c[0x0][0xb20] ;  /* 0x0002c800ff0c9b82 */ /* 0x000e700000000800 */
[----:B------:R-:W1:Y:S01]  /*4c10*/  @!P1 LDC R7, c[0x0][0xb0c] ;  /* 0x0002c300ff079b82 */ /* 0x000e620000000800 */
[----:B--2---:R2:W-:Y:S01]  /*4c20*/  SYNCS.ARRIVE.TRANS64.RED.A1T0 RZ, [R0+URZ], RZ ;  /* 0x000000ff00ff79a7 */ /* 0x0045e200081004ff */
[----:B---3--:R-:W-:Y:S04]  /*4c30*/  LOP3.LUT P4, RZ, R18, 0x1, RZ, 0xc0, !PT ;  /* 0x0000000112ff7812 */ /* 0x008fe8000788c0ff */
[----:B------:R-:W-:Y:S09]  /*4c40*/  P2R R79, PR, RZ, 0x10 ;  /* 0x00000010ff4f7803 */ /* 0x000ff20000000000 */
[----:B------:R-:W-:Y:S02]  /*4c50*/  @P4 MOV R30, R16 ;  /* 0x00000010001e4202 */ /* 0x000fe40000000f00 */
[----:B------:R-:W-:Y:S01]  /*4c60*/  @P4 LOP3.LUT R29, R17, 0xffff, RZ, 0xc0, !PT ;  /* 0x0000ffff111d4812 */ /* 0x000fe200078ec0ff */
[----:B--2-4-:R-:W-:Y:S06]  /*4c70*/  @!P0 BRA `(.L_x_82) ;  /* 0x0000000000a48947 */ /* 0x014fec0003800000 */
[----:B------:R-:W-:Y:S01]  /*4c80*/  IMAD.HI.U32 R0, R66, R25, RZ ;  /* 0x0000001942007227 */ /* 0x000fe200078e00ff */
[----:B------:R-:W-:Y:S02]  /*4c90*/  ISETP.NE.AND P0, PT, R24, 0x1, PT ;  /* 0x000000011800780c */ /* 0x000fe40003f05270 */
[----:B------:R-:W-:Y:S01]  /*4ca0*/  ISETP.NE.AND P2, PT, R26, 0x1, PT ;  /* 0x000000011a00780c */ /* 0x000fe20003f45270 */
[----:B------:R-:W-:Y:S01]  /*4cb0*/  IMAD.HI.U32 R4, R67, R60, RZ ;  /* 0x0000003c43047227 */ /* 0x000fe200078e00ff */
[----:B------:R-:W-:Y:S02]  /*4cc0*/  SHF.R.U32.HI R0, RZ, R65, R0 ;  /* 0x00000041ff007219 */ /* 0x000fe40000011600 */
[----:B------:R-:W-:Y:S01]  /*4cd0*/  ISETP.NE.AND P3, PT, R28, 0x1, PT ;  /* 0x000000011c00780c */ /* 0x000fe20003f65270 */
[----:B------:R-:W-:Y:S01]  /*4ce0*/  IMAD.HI.U32 R6, R29, R25, RZ ;  /* 0x000000191d067227 */ /* 0x000fe200078e00ff */
[-C--:B------:R-:W-:Y:S02]  /*4cf0*/  SHF.R.U32.HI R4, RZ, R61.reuse, R4 ;  /* 0x0000003dff047219 */ /* 0x080fe40000011604 */
[----:B------:R-:W-:Y:S01]  /*4d00*/  SEL R0, R66, R0, !P0 ;  /* 0x0000000042007207 */ /* 0x000fe20004000000 */
[----:B------:R-:W-:Y:S01]  /*4d10*/  IMAD.HI.U32 R5, R30, R60, RZ ;  /* 0x0000003c1e057227 */ /* 0x000fe200078e00ff */
[----:B------:R-:W-:Y:S03]  /*4d20*/  SEL R4, R67, R4, !P3 ;  /* 0x0000000443047207 */ /* 0x000fe60005800000 */
[-C--:B------:R-:W-:Y:S01]  /*4d30*/  IMAD.HI.U32 R3, R0, R22.reuse, RZ ;  /* 0x0000001600037227 */ /* 0x080fe200078e00ff */
[----:B------:R-:W-:Y:S03]  /*4d40*/  SHF.R.U32.HI R5, RZ, R61, R5 ;  /* 0x0000003dff057219 */ /* 0x000fe60000011605 */
[----:B------:R-:W-:Y:S01]  /*4d50*/  IMAD.HI.U32 R2, R4, R22, RZ ;  /* 0x0000001604027227 */ /* 0x000fe200078e00ff */
[----:B------:R-:W-:Y:S02]  /*4d60*/  @P2 SHF.R.U32.HI R0, RZ, R23, R3 ;  /* 0x00000017ff002219 */ /* 0x000fe40000011603 */
[----:B------:R-:W-:Y:S02]  /*4d70*/  SHF.R.U32.HI R3, RZ, R65, R6 ;  /* 0x00000041ff037219 */ /* 0x000fe40000011606 */
[----:B------:R-:W-:Y:S01]  /*4d80*/  @P2 SHF.R.U32.HI R4, RZ, R23, R2 ;  /* 0x00000017ff042219 */ /* 0x000fe20000011602 */
[----:B------:R-:W-:Y:S01]  /*4d90*/  IMAD R0, R26, R0, RZ ;  /* 0x000000001a007224 */ /* 0x000fe200078e02ff */
[----:B------:R-:W-:Y:S02]  /*4da0*/  SEL R3, R29, R3, !P0 ;  /* 0x000000031d037207 */ /* 0x000fe40004000000 */
[----:B------:R-:W-:Y:S01]  /*4db0*/  SEL R2, R30, R5, !P3 ;  /* 0x000000051e027207 */ /* 0x000fe20005800000 */
[----:B------:R-:W-:Y:S01]  /*4dc0*/  IMAD R5, R26, R4, RZ ;  /* 0x000000041a057224 */ /* 0x000fe200078e02ff */
[C---:B------:R-:W-:Y:S01]  /*4dd0*/  ISETP.GE.AND P0, PT, R3.reuse, R0, PT ;  /* 0x000000000300720c */ /* 0x040fe20003f06270 */
[C---:B------:R-:W-:Y:S03]  /*4de0*/  IMAD.HI.U32 R0, R3.reuse, R22, RZ ;  /* 0x0000001603007227 */ /* 0x040fe600078e00ff */
[C---:B------:R-:W-:Y:S02]  /*4df0*/  ISETP.GE.OR P0, PT, R2.reuse, R5, P0 ;  /* 0x000000050200720c */ /* 0x040fe40000706670 */
[----:B------:R-:W-:Y:S04]  /*4e00*/  SHF.R.U32.HI R0, RZ, R23, R0 ;  /* 0x00000017ff007219 */ /* 0x000fe80000011600 */
[C---:B------:R-:W-:Y:S05]  /*4e10*/  SEL R6, R3.reuse, R0, !P2 ;  /* 0x0000000003067207 */ /* 0x040fea0005000000 */
        /* <DEDUP_REMOVED lines=14> */
[----:B------:R-:W-:Y:S07]  /*4f00*/  IMAD R29, R3, R24, R29 ;  /* 0x00000018031d7224 */ /* 0x000fee00078e021d */
.L_x_82:
[----:B-1----:R-:W-:Y:S01]  /*4f10*/  @!P1 ISETP.NE.AND P0, PT, R8, 0x1, PT ;  /* 0x000000010800980c */ /* 0x002fe20003f05270 */
[----:B------:R-:W-:Y:S01]  /*4f20*/  @!P1 IMAD.HI.U32 R2, R29, R9, RZ ;  /* 0x000000091d029227 */ /* 0x000fe200078e00ff */
[----:B------:R-:W-:Y:S01]  /*4f30*/  R2UR UR42, R15 ;  /* 0x000000000f2a72ca */ /* 0x000fe200000e0000 */
[----:B------:R-:W-:Y:S01]  /*4f40*/  BSSY.RECONVERGENT B6, `(.L_x_83) ;  /* 0x0000031000067945 */ /* 0x000fe20003800200 */
[----:B------:R-:W-:Y:S01]  /*4f50*/  R2UR UR41, R14 ;  /* 0x000000000e2972ca */ /* 0x000fe200000e0000 */
[C---:B------:R-:W-:Y:S01]  /*4f60*/  @!P1 IMAD.HI.U32 R0, R30.reuse, R10, RZ ;  /* 0x0000000a1e009227 */ /* 0x040fe200078e00ff */
[----:B------:R-:W-:Y:S02]  /*4f70*/  @!P1 SHF.R.U32.HI R2, RZ, R12, R2 ;  /* 0x0000000cff029219 */ /* 0x000fe40000011602 */
[----:B------:R-:W-:Y:S01]  /*4f80*/  @!P1 ISETP.NE.AND P2, PT, R7, 0x1, PT ;  /* 0x000000010700980c */ /* 0x000fe20003f45270 */
[----:B------:R-:W-:Y:S01]  /*4f90*/  VIADD R81, R81, 0x1 ;  /* 0x0000000151517836 */ /* 0x000fe20000000000 */
[----:B------:R-:W-:Y:S02]  /*4fa0*/  @!P1 SEL R2, R29, R2, !P0 ;  /* 0x000000021d029207 */ /* 0x000fe40004000000 */
[----:B------:R-:W-:Y:S02]  /*4fb0*/  @!P1 SHF.R.U32.HI R0, RZ, R11, R0 ;  /* 0x0000000bff009219 */ /* 0x000fe40000011600 */
[----:B------:R-:W-:Y:S01]  /*4fc0*/  LOP3.LUT P0, RZ, R69, 0x1b0, RZ, 0xc0, !PT ;  /* 0x000001b045ff7812 */ /* 0x000fe2000780c0ff */
[----:B------:R-:W-:Y:S01]  /*4fd0*/  USHF.L.U32 UR42, UR42, 0x7, URZ ;  /* 0x000000072a2a7899 */ /* 0x000fe200080006ff */
[----:B------:R-:W-:Y:S01]  /*4fe0*/  @!P1 SEL R3, R30, R0, !P2 ;  /* 0x000000001e039207 */ /* 0x000fe20005000000 */
[----:B------:R-:W-:Y:S01]  /*4ff0*/  USHF.L.U32 UR41, UR41, 0x6, URZ ;  /* 0x0000000629297899 */ /* 0x000fe200080006ff */
[----:B------:R-:W-:Y:S03]  /*5000*/  @P4 SHF.R.U32.HI R70, RZ, 0x10, R17 ;  /* 0x00000010ff464819 */ /* 0x000fe60000011611 */
[----:B------:R-:W-:Y:S02]  /*5010*/  @!P1 IMAD.IADD R0, R2, 0x1, -R3 ;  /* 0x0000000102009824 */ /* 0x000fe400078e0a03 */
[----:B------:R-:W-:Y:S02]  /*5020*/  @!P1 IMAD.IADD R2, R3, 0x1, -R2 ;  /* 0x0000000103029824 */ /* 0x000fe400078e0a02 */
[----:B------:R-:W-:Y:S02]  /*5030*/  @!P1 IMAD R30, R0, R7, R30 ;  /* 0x00000007001e9224 */ /* 0x000fe400078e021e */
[----:B------:R-:W-:Y:S01]  /*5040*/  @!P1 IMAD R29, R2, R8, R29 ;  /* 0x00000008021d9224 */ /* 0x000fe200078e021d */
[----:B------:R-:W-:Y:S06]  /*5050*/  @!P0 BRA `(.L_x_84) ;  /* 0x00000000007c8947 */ /* 0x000fec0003800000 */
[----:B------:R-:W1:Y:S01]  /*5060*/  LDCU.64 UR8, c[0x4][0x80] ;  /* 0x01001000ff0877ac */ /* 0x000e620008000a00 */
[----:B------:R-:W-:Y:S01]  /*5070*/  MOV R2, 0x0 ;  /* 0x0000000000027802 */ /* 0x000fe20000000f00 */
[----:B------:R-:W-:Y:S02]  /*5080*/  HFMA2 R12, -RZ, RZ, 0, 5.9604644775390625e-08 ;  /* 0x00000001ff0c7431 */ /* 0x000fe400000001ff */
[----:B------:R-:W-:Y:S01]  /*5090*/  IMAD.MOV.U32 R8, RZ, RZ, 0x70 ;  /* 0x00000070ff087424 */ /* 0x000fe200078e00ff */
[----:B------:R2:W3:Y:S01]  /*50a0*/  LDC.64 R14, c[0x4][R2] ;  /* 0x01000000020e7b82 */ /* 0x0004e20000000a00 */
[----:B------:R-:W4:Y:S01]  /*50b0*/  LDCU.64 UR6, c[0x4][0x88] ;  /* 0x01001100ff0677ac */ /* 0x000f220008000a00 */
[----:B------:R-:W-:Y:S01]  /*50c0*/  IMAD.MOV.U32 R13, RZ, RZ, RZ ;  /* 0x000000ffff0d7224 */ /* 0x000fe200078e00ff */
[----:B------:R-:W2:Y:S01]  /*50d0*/  LDCU.64 UR4, c[0x4][0x8] ;  /* 0x01000100ff0477ac */ /* 0x000ea20008000a00 */
[----:B-1----:R-:W-:Y:S01]  /*50e0*/  MOV R5, UR9 ;  /* 0x0000000900057c02 */ /* 0x002fe20008000f00 */
[----:B------:R-:W-:Y:S01]  /*50f0*/  IMAD.U32 R4, RZ, RZ, UR8 ;  /* 0x00000008ff047e24 */ /* 0x000fe2000f8e00ff */
[----:B----4-:R-:W-:Y:S01]  /*5100*/  MOV R7, UR7 ;  /* 0x0000000700077c02 */ /* 0x010fe20008000f00 */
[----:B------:R-:W-:Y:S01]  /*5110*/  IMAD.U32 R6, RZ, RZ, UR6 ;  /* 0x00000006ff067e24 */ /* 0x000fe2000f8e00ff */
[----:B--2---:R-:W-:Y:S01]  /*5120*/  MOV R11, UR5 ;  /* 0x00000005000b7c02 */ /* 0x004fe20008000f00 */
[----:B------:R-:W-:Y:S02]  /*5130*/  IMAD.U32 R10, RZ, RZ, UR4 ;  /* 0x00000004ff0a7e24 */ /* 0x000fe4000f8e00ff */
[----:B------:R-:W-:Y:S07]  /*5140*/  LEPC R20, `(.L_x_85) ;  /* 0x000000001014794e */ /* 0x000fee0000000000 */
[----:B---3-5:R-:W-:Y:S05]  /*5150*/  CALL.ABS.NOINC R14 ;  /* 0x000000000e007343 */ /* 0x028fea0003c00000 */
.L_x_85:
[----:B------:R-:W1:Y:S01]  /*5160*/  LDCU.64 UR8, c[0x4][0x80] ;  /* 0x01001000ff0877ac */ /* 0x000e620008000a00 */
[----:B------:R-:W2:Y:S01]  /*5170*/  LDC.64 R2, c[0x4][R2] ;  /* 0x0100000002027b82 */ /* 0x000ea20000000a00 */
[----:B------:R-:W-:Y:S02]  /*5180*/  HFMA2 R12, -RZ, RZ, 0, 5.9604644775390625e-08 ;  /* 0x00000001ff0c7431 */ /* 0x000fe400000001ff */
[----:B------:R-:W-:Y:S02]  /*5190*/  IMAD.MOV.U32 R8, RZ, RZ, 0x70 ;  /* 0x00000070ff087424 */ /* 0x000fe400078e00ff */
[----:B------:R-:W-:Y:S01]  /*51a0*/  IMAD.MOV.U32 R13, RZ, RZ, RZ ;  /* 0x000000ffff0d7224 */ /* 0x000fe200078e00ff */
[----:B------:R-:W3:Y:S01]  /*51b0*/  LDCU.64 UR6, c[0x4][0x88] ;  /* 0x01001100ff0677ac */ /* 0x000ee20008000a00 */
[----:B------:R-:W4:Y:S01]  /*51c0*/  LDCU.64 UR4, c[0x4][0x8] ;  /* 0x01000100ff0477ac */ /* 0x000f220008000a00 */
[----:B-1----:R-:W-:Y:S02]  /*51d0*/  MOV R4, UR8 ;  /* 0x0000000800047c02 */ /* 0x002fe40008000f00 */
[----:B------:R-:W-:Y:S02]  /*51e0*/  MOV R5, UR9 ;  /* 0x0000000900057c02 */ /* 0x000fe40008000f00 */
[----:B---3--:R-:W-:Y:S01]  /*51f0*/  MOV R7, UR7 ;  /* 0x0000000700077c02 */ /* 0x008fe20008000f00 */
[----:B------:R-:W-:Y:S01]  /*5200*/  IMAD.U32 R6, RZ, RZ, UR6 ;  /* 0x00000006ff067e24 */ /* 0x000fe2000f8e00ff */
[----:B----4-:R-:W-:Y:S01]  /*5210*/  MOV R11, UR5 ;  /* 0x00000005000b7c02 */ /* 0x010fe20008000f00 */
[----:B------:R-:W-:Y:S02]  /*5220*/  IMAD.U32 R10, RZ, RZ, UR4 ;  /* 0x00000004ff0a7e24 */ /* 0x000fe4000f8e00ff */
[----:B------:R-:W-:Y:S07]  /*5230*/  LEPC R20, `(.L_x_84) ;  /* 0x000000001014794e */ /* 0x000fee0000000000 */
[----:B--2---:R-:W-:Y:S05]  /*5240*/  CALL.ABS.NOINC R2 ;  /* 0x0000000002007343 */ /* 0x004fea0003c00000 */
.L_x_84:
[----:B------:R-:W-:Y:S05]  /*5250*/  BSYNC.RECONVERGENT B6 ;  /* 0x0000000000067941 */ /* 0x000fea0003800200 */
.L_x_83:
[----:B------:R-:W-:Y:S01]  /*5260*/  ISETP.NE.U32.AND P4, PT, R58, RZ, PT ;  /* 0x000000ff3a00720c */ /* 0x000fe20003f85070 */
[----:B------:R-:W-:Y:S01]  /*5270*/  UISETP.NE.AND UP2, UPT, UR50, URZ, UPT ;  /* 0x000000ff3200728c */ /* 0x000fe2000bf45270 */
[----:B------:R-:W-:Y:S01]  /*5280*/  ISETP.NE.U32.AND P2, PT, RZ, UR38, PT ;  /* 0x00000026ff007c0c */ /* 0x000fe2000bf45070 */
[----:B------:R-:W-:Y:S01]  /*5290*/  UISETP.NE.U32.AND UP1, UPT, UR44, URZ, UPT ;  /* 0x000000ff2c00728c */ /* 0x000fe2000bf25070 */
[----:B------:R-:W-:Y:S01]  /*52a0*/  ISETP.NE.AND.EX P4, PT, R59, RZ, PT, P4 ;  /* 0x000000ff3b00720c */ /* 0x000fe20003f85340 */
[----:B------:R-:W-:Y:S01]  /*52b0*/  UPLOP3.LUT UP0, UPT, UPT, UPT, UPT, 0x40, 0x4 ;  /* 0x000000000004789c */ /* 0x000fe20003f0e870 */
[----:B------:R-:W-:Y:S01]  /*52c0*/  ISETP.NE.AND.EX P2, PT, RZ, UR39, PT, P2 ;  /* 0x00000027ff007c0c */ /* 0x000fe2000bf45320 */
[----:B------:R-:W-:Y:S01]  /*52d0*/  UISETP.NE.AND.EX UP1, UPT, UR45, URZ, UPT, UP1 ;  /* 0x000000ff2d00728c */ /* 0x000fe2000bf25310 */
[----:B------:R-:W-:Y:S04]  /*52e0*/  PLOP3.LUT P1, PT, PT, PT, UP2, 0x80, 0x8 ;  /* 0x000000000008781c */ /* 0x000fe80003f2f028 */
[----:B------:R-:W-:Y:S06]  /*52f0*/  @UP2 UPLOP3.LUT UP0, UPT, UPT, UPT, UP1, 0x80, 0x8 ;  /* 0x000000000008289c */ /* 0x000fec0003f0f010 */
[----:B------:R-:W-:Y:S01]  /*5300*/  PLOP3.LUT P0, PT, PT, PT, UP0, 0x80, 0x8 ;  /* 0x000000000008781c */ /* 0x000fe20003f0f008 */
[----:B------:R-:W-:Y:S01]  /*5310*/  @!UPT UIADD3 URZ, UPT, UPT, URZ, URZ, URZ ;  /* 0x000000fffffff290 */ /* 0x000fe2000fffe0ff */
[----:B------:R-:W-:Y:S11]  /*5320*/  BRA.U !UP1, `(.L_x_86) ;  /* 0x0000000109387547 */ /* 0x000ff6000b800000 */
[----:B------:R-:W-:Y:S01]  /*5330*/  UISETP.NE.U32.AND UP0, UPT, UR38, URZ, UPT ;  /* 0x000000ff2600728c */ /* 0x000fe2000bf05070 */
[----:B------:R-:W-:Y:S02]  /*5340*/  HFMA2 R0, -RZ, RZ, 0, 5.9604644775390625e-08 ;  /* 0x00000001ff007431 */ /* 0x000fe400000001ff */
[----:B------:R-:W-:Y:S01]  /*5350*/  IMAD.MOV.U32 R64, RZ, RZ, 0x1 ;  /* 0x00000001ff407424 */ /* 0x000fe200078e00ff */
[----:B------:R-:W-:Y:S06]  /*5360*/  UISETP.NE.AND.EX UP0, UPT, UR39, URZ, UPT, UP0 ;  /* 0x000000ff2700728c */ /* 0x000fec000bf05300 */
[----:B------:R-:W-:Y:S05]  /*5370*/  PLOP3.LUT P3, PT, PT, PT, UP0, 0x80, 0x8 ;  /* 0x000000000008781c */ /* 0x000fea0003f6f008 */
[----:B------:R-:W1:Y:S01]  /*5380*/  @UP0 LDCU.64 UR6, c[0x0][0x888] ;  /* 0x00011100ff0607ac */ /* 0x000e620008000a00 */
[----:B------:R-:W-:Y:S07]  /*5390*/  @UP0 UIMAD UR4, UR36, UR44, URZ ;  /* 0x0000002c240402a4 */ /* 0x000fee000f8e02ff */
[----:B------:R-:W-:Y:S01]  /*53a0*/  @!P3 PRMT R64, R0, 0x7610, R64 ;  /* 0x000076100040b816 */ /* 0x000fe20000000040 */
[----:B-1----:R-:W-:Y:S03]  /*53b0*/  @UP0 UIMAD.WIDE UR6, UR4, 0x4, UR6 ;  /* 0x00000004040608a5 */ /* 0x002fe6000f8e0206 */
[----:B------:R-:W1:Y:S03]  /*53c0*/  @!UP0 LDCU UR4, c[0x0][0x880] ;  /* 0x00011000ff0487ac */ /* 0x000e660008000800 */
[----:B------:R-:W-:Y:S01]  /*53d0*/  IMAD.U32 R2, RZ, RZ, UR6 ;  /* 0x00000006ff027e24 */ /* 0x000fe2000f8e00ff */
[----:B------:R-:W-:Y:S05]  /*53e0*/  MOV R3, UR7 ;  /* 0x0000000700037c02 */ /* 0x000fea0008000f00 */
[----:B-----5:R2:W5:Y:S02]  /*53f0*/  @P3 LDG.E R35, desc[UR46][R2.64] ;  /* 0x0000002e02233981 */ /* 0x020564000c1e1900 */
[----:B-12---:R-:W-:Y:S02]  /*5400*/  @!P3 IMAD.U32 R35, RZ, RZ, UR4 ;  /* 0x00000004ff23be24 */ /* 0x006fe4000f8e00ff */
.L_x_86:
[----:B------:R-:W-:Y:S05]  /*5410*/  @!P4 BRA `(.L_x_87) ;  /* 0x000000000020c947 */ /* 0x000fea0003800000 */
[----:B------:R-:W-:Y:S04]  /*5420*/  ISETP.NE.U32.AND P3, PT, R56, RZ, PT ;  /* 0x000000ff3800720c */ /* 0x000fe80003f65070 */
[----:B------:R-:W-:Y:S11]  /*5430*/  ISETP.NE.AND.EX P3, PT, R57, RZ, PT, P3 ;  /* 0x000000ff3900720c */ /* 0x000ff60003f65330 */
[----:B------:R-:W-:Y:S02]  /*5440*/  @!UPT UIADD3 URZ, UPT, UPT, URZ, URZ, URZ ;  /* 0x000000fffffff290 */ /* 0x000fe4000fffe0ff */
[----:B------:R-:W1:Y:S01]  /*5450*/  @P3 LDC.64 R2, c[0x0][0x8a8] ;  /* 0x00022a00ff023b82 */ /* 0x000e620000000a00 */
[----:B------:R-:W-:Y:S04]  /*5460*/  @P3 IMAD R0, R58, UR36, RZ ;  /* 0x000000243a003c24 */ /* 0x000fe8000f8e02ff */
[----:B-1----:R-:W-:Y:S05]  /*5470*/  @P3 IMAD.WIDE R2, R0, 0x4, R2 ;  /* 0x0000000400023825 */ /* 0x002fea00078e0202 */
[----:B-----5:R1:W5:Y:S02]  /*5480*/  @P3 LDG.E R33, desc[UR46][R2.64] ;  /* 0x0000002e02213981 */ /* 0x020364000c1e1900 */
[----:B-1----:R-:W2:Y:S02]  /*5490*/  @!P3 LDC R33, c[0x0][0x8a0] ;  /* 0x00022800ff21bb82 */ /* 0x002ea40000000800 */
.L_x_87:
[----:B-----5:R-:W-:Y:S01]  /*54a0*/  FSETP.NEU.AND P3, PT, R35, RZ, PT ;  /* 0x000000ff2300720b */ /* 0x020fe20003f6d000 */
[----:B------:R-:W-:Y:S01]  /*54b0*/  BSSY B1, `(.L_x_88) ;  /* 0x0000039000017945 */ /* 0x000fe20003800000 */
[----:B------:R-:W-:Y:S01]  /*54c0*/  SEL R3, RZ, 0xffffffff, P2 ;  /* 0xffffffffff037807 */ /* 0x000fe20001000000 */
[----:B------:R-:W-:Y:S01]  /*54d0*/  IMAD.MOV.U32 R86, RZ, RZ, 0x1 ;  /* 0x00000001ff567424 */ /* 0x000fe200078e00ff */
[----:B------:R-:W-:Y:S01]  /*54e0*/  @P1 LOP3.LUT P2, RZ, R64, 0xff, RZ, 0xc0, !PT ;  /* 0x000000ff40ff1812 */ /* 0x000fe2000784c0ff */
[----:B------:R-:W-:Y:S01]  /*54f0*/  IMAD R34, R31, 0x40, R32 ;  /* 0x000000401f227824 */ /* 0x000fe200078e0220 */
[----:B------:R-:W-:Y:S01]  /*5500*/  @P1 SEL R0, RZ, 0xffffffff, P3 ;  /* 0xffffffffff001807 */ /* 0x000fe20001800000 */
[----:B------:R-:W-:Y:S01]  /*5510*/  IMAD R82, R77, -0x10, R75 ;  /* 0xfffffff04d527824 */ /* 0x000fe200078e024b */
[----:B------:R-:W-:Y:S01]  /*5520*/  LOP3.LUT R73, R73, 0x1, RZ, 0x3c, !PT ;  /* 0x0000000149497812 */ /* 0x000fe200078e3cff */
[----:B------:R-:W-:Y:S01]  /*5530*/  IMAD.MOV.U32 R85, RZ, RZ, RZ ;  /* 0x000000ffff557224 */ /* 0x000fe200078e00ff */
[----:B------:R-:W-:Y:S02]  /*5540*/  @P0 SEL R0, R3, R0, !P2 ;  /* 0x0000000003000207 */ /* 0x000fe40005000000 */
[----:B------:R-:W-:Y:S02]  /*5550*/  CS2R R54, SRZ ;  /* 0x0000000000367805 */ /* 0x000fe4000001ff00 */
[----:B------:R-:W-:Y:S02]  /*5560*/  LEA R84, R31, UR48, 0x3 ;  /* 0x000000301f547c11 */ /* 0x000fe4000f8e18ff */
[----:B------:R-:W-:Y:S02]  /*5570*/  CS2R R52, SRZ ;  /* 0x0000000000347805 */ /* 0x000fe4000001ff00 */
[----:B------:R-:W-:Y:S02]  /*5580*/  @P1 LOP3.LUT R0, R0, 0x1, RZ, 0xc0, !PT ;  /* 0x0000000100001812 */ /* 0x000fe400078ec0ff */
[----:B------:R-:W-:Y:S02]  /*5590*/  CS2R R50, SRZ ;  /* 0x0000000000327805 */ /* 0x000fe4000001ff00 */
[----:B------:R-:W-:Y:S02]  /*55a0*/  PLOP3.LUT P2, PT, PT, PT, UP1, 0x80, 0x8 ;  /* 0x000000000008781c */ /* 0x000fe40003f4f018 */
[----:B------:R-:W-:Y:S02]  /*55b0*/  CS2R R48, SRZ ;  /* 0x0000000000307805 */ /* 0x000fe4000001ff00 */
[----:B------:R-:W-:Y:S02]  /*55c0*/  ISETP.NE.U32.OR P5, PT, R0, 0x1, !P1 ;  /* 0x000000010000780c */ /* 0x000fe40004fa5470 */
[----:B------:R-:W-:Y:S02]  /*55d0*/  CS2R R46, SRZ ;  /* 0x00000000002e7805 */ /* 0x000fe4000001ff00 */
[----:B------:R-:W-:Y:S02]  /*55e0*/  LOP3.LUT P4, R80, R64, 0xff, RZ, 0xc0, !PT ;  /* 0x000000ff40507812 */ /* 0x000fe4000788c0ff */
[----:B------:R-:W-:Y:S02]  /*55f0*/  CS2R R44, SRZ ;  /* 0x00000000002c7805 */ /* 0x000fe4000001ff00 */
[----:B------:R-:W-:Y:S02]  /*5600*/  SEL R2, RZ, 0xffffffff, P3 ;  /* 0xffffffffff027807 */ /* 0x000fe40001800000 */
[----:B------:R-:W-:Y:S02]  /*5610*/  CS2R R42, SRZ ;  /* 0x00000000002a7805 */ /* 0x000fe4000001ff00 */
[----:B------:R-:W-:Y:S02]  /*5620*/  P2R R83, PR, RZ, 0x20 ;  /* 0x00000020ff537803 */ /* 0x000fe40000000000 */
[----:B------:R-:W-:Y:S02]  /*5630*/  CS2R R40, SRZ ;  /* 0x0000000000287805 */ /* 0x000fe4000001ff00 */
[----:B------:R-:W-:Y:S02]  /*5640*/  @P2 SEL R2, R3, R2, !P4 ;  /* 0x0000000203022207 */ /* 0x000fe40006000000 */
[----:B------:R-:W-:Y:S02]  /*5650*/  @P5 SHF.L.U32 R0, R73, 0x1f, RZ ;  /* 0x0000001f49005819 */ /* 0x000fe400000006ff */
[----:B------:R-:W-:Y:S02]  /*5660*/  LOP3.LUT R2, R2, 0x1, RZ, 0xc0, !PT ;  /* 0x0000000102027812 */ /* 0x000fe400078ec0ff */
[----:B------:R1:W3:Y:S02]  /*5670*/  @P5 SYNCS.PHASECHK.TRANS64.TRYWAIT P1, [UR48+0x20], R0 ;  /* 0x00002000ff0055a7 */ /* 0x0002e40008021130 */
[----:B------:R-:W-:Y:S04]  /*5680*/  ISETP.NE.U32.AND P2, PT, R2, 0x1, PT ;  /* 0x000000010200780c */ /* 0x000fe80003f45070 */
[----:B------:R-:W-:Y:S02]  /*5690*/  P2R R87, PR, RZ, 0x4 ;  /* 0x00000004ff577803 */ /* 0x000fe40000000000 */
[----:B-1----:R-:W-:Y:S04]  /*56a0*/  SHF.L.U32 R0, R72, 0x1f, RZ ;  /* 0x0000001f48007819 */ /* 0x002fe800000006ff */
[----:B------:R1:W4:Y:S01]  /*56b0*/  SYNCS.PHASECHK.TRANS64.TRYWAIT P0, [R84+URZ+0x90], R0 ;  /* 0x00009000540075a7 */ /* 0x00032200080011ff */
[----:B---3--:R-:W-:Y:S01]  /*56c0*/  @P5 SEL R86, RZ, 0x1, !P1 ;  /* 0x00000001ff565807 */ /* 0x008fe20004800000 */
[----:B-1----:R-:W-:Y:S06]  /*56d0*/  @!P5 BRA `(.L_x_89) ;  /* 0x000000000058d947 */ /* 0x002fec0003800000 */
[----:B------:R-:W-:Y:S01]  /*56e0*/  IMAD.MOV.U32 R54, RZ, RZ, RZ ;  /* 0x000000ffff367224 */ /* 0x000fe200078e00ff */
[----:B------:R-:W-:Y:S01]  /*56f0*/  ISETP.NE.AND P1, PT, R86, RZ, PT ;  /* 0x000000ff5600720c */ /* 0x000fe20003f25270 */
[----:B------:R-:W-:Y:S01]  /*5700*/  BSSY B0, `(.L_x_90) ;  /* 0x000000c000007945 */ /* 0x000fe20003800000 */
[----:B------:R-:W-:Y:S02]  /*5710*/  CS2R R42, SRZ ;  /* 0x00000000002a7805 */ /* 0x000fe4000001ff00 */
[----:B------:R-:W-:Y:S02]  /*5720*/  CS2R R40, SRZ ;  /* 0x0000000000287805 */ /* 0x000fe4000001ff00 */
[----:B------:R-:W-:Y:S02]  /*5730*/  CS2R R46, SRZ ;  /* 0x00000000002e7805 */ /* 0x000fe4000001ff00 */
[----:B------:R-:W-:Y:S02]  /*5740*/  CS2R R44, SRZ ;  /* 0x00000000002c7805 */ /* 0x000fe4000001ff00 */
[----:B------:R-:W-:Y:S02]  /*5750*/  CS2R R50, SRZ ;  /* 0x0000000000327805 */ /* 0x000fe4000001ff00 */
[----:B------:R-:W-:Y:S02]  /*5760*/  CS2R R48, SRZ ;  /* 0x0000000000307805 */ /* 0x000fe4000001ff00 */
[----:B------:R-:W-:Y:S01]  /*5770*/  CS2R R52, SRZ ;  /* 0x0000000000347805 */ /* 0x000fe2000001ff00 */
[----:B------:R-:W-:Y:S06]  /*5780*/  @P1 BRA `(.L_x_91) ;  /* 0x00000000000c1947 */ /* 0x000fec0003800000 */
[----:B------:R-:W-:Y:S04]  /*5790*/  SHF.L.U32 R3, R73, 0x1f, RZ ;  /* 0x0000001f49037819 */ /* 0x000fe800000006ff */
[----:B------:R-:W1:Y:S02]  /*57a0*/  SYNCS.PHASECHK.TRANS64.TRYWAIT P1, [UR48+0x20], R3 ;  /* 0x00002003ff0075a7 */ /* 0x000e640008021130 */
[----:B-1----:R-:W-:Y:S05]  /*57b0*/  @!P1 BRA `(.L_x_92) ;  /* 0x0000002800349947 */ /* 0x002fea0003800000 */
.L_x_91:
[----:B------:R-:W-:Y:S05]  /*57c0*/  BSYNC B0 ;  /* 0x0000000000007941 */ /* 0x000fea0003800000 */
.L_x_90:
[----:B------:R-:W-:Y:S01]  /*57d0*/  ISETP.NE.AND P1, PT, R87, RZ, PT ;  /* 0x000000ff5700720c */ /* 0x000fe20003f25270 */
[----:B------:R-:W-:Y:S11]  /*57e0*/  HFMA2 R85, -RZ, RZ, 0, 5.9604644775390625e-08 ;  /* 0x00000001ff557431 */ /* 0x000ff600000001ff */
[----:B------:R-:W-:Y:S01]  /*57f0*/  @!UPT UIADD3 URZ, UPT, UPT, URZ, URZ, URZ ;  /* 0x000000fffffff290 */ /* 0x000fe2000fffe0ff */
[----:B------:R3:W1:Y:S04]  /*5800*/  @P1 LDS.128 R40, [R76] ;  /* 0x000000004c281984 */ /* 0x0006680000000c00 */
[----:B------:R3:W1:Y:S04]  /*5810*/  @P1 LDS.128 R44, [R75+0x10] ;  /* 0x000010004b2c1984 */ /* 0x0006680000000c00 */
[----:B------:R3:W1:Y:S04]  /*5820*/  @P1 LDS.128 R48, [R74+0x20] ;  /* 0x000020004a301984 */ /* 0x0006680000000c00 */
[----:B------:R3:W1:Y:S02]  /*5830*/  @P1 LDS.128 R52, [R82+0x30] ;  /* 0x0000300052341984 */ /* 0x0006640000000c00 */
.L_x_89:
[----:B------:R-:W-:Y:S05]  /*5840*/  BSYNC B1 ;  /* 0x0000000000017941 */ /* 0x000fea0003800000 */
.L_x_88:
[----:B-1----:R-:W-:Y:S04]  /*5850*/  SHF.R.U32.HI R2, RZ, 0x15, R34 ;  /* 0x00000015ff027819 */ /* 0x002fe80000011622 */
[----:B------:R-:W-:Y:S01]  /*5860*/  LOP3.LUT P1, RZ, R2, 0x3, R68, 0x48, !PT ;  /* 0x0000000302ff7812 */ /* 0x000fe20007824844 */
[----:B------:R-:W-:Y:S01]  /*5870*/  @!UPT UIADD3 URZ, UPT, UPT, URZ, URZ, URZ ;  /* 0x000000fffffff290 */ /* 0x000fe2000fffe0ff */
[----:B----4-:R-:W-:Y:S11]  /*5880*/  @P0 BRA `(.L_x_93) ;  /* 0x0000000000080947 */ /* 0x010ff60003800000 */
[----:B------:R-:W1:Y:S02]  /*5890*/  SYNCS.PHASECHK.TRANS64.TRYWAIT P0, [R84+URZ+0x90], R0 ;  /* 0x00009000540075a7 */ /* 0x000e6400080011ff */
[----:B-1----:R-:W-:Y:S05]  /*58a0*/  @!P0 BRA `(.L_x_94) ;  /* 0x0000002800108947 */ /* 0x002fea0003800000 */
.L_x_93:
[----:B------:R-:W-:Y:S05]  /*58b0*/  @!P1 BRA `(.L_x_95) ;  /* 0x0000000000409947 */ /* 0x000fea0003800000 */
[----:B------:R-:W4:Y:S01]  /*58c0*/  LDCU.64 UR8, c[0x4][0x70] ;  /* 0x01000e00ff0877ac */ /* 0x000f220008000a00 */
[----:B------:R-:W-:Y:S01]  /*58d0*/  MOV R3, 0x0 ;  /* 0x0000000000037802 */ /* 0x000fe20000000f00 */
[----:B------:R-:W-:Y:S02]  /*58e0*/  HFMA2 R12, -RZ, RZ, 0, 5.9604644775390625e-08 ;  /* 0x00000001ff0c7431 */ /* 0x000fe400000001ff */
[----:B------:R-:W-:Y:S02]  /*58f0*/  IMAD.MOV.U32 R8, RZ, RZ, 0x192 ;  /* 0x00000192ff087424 */ /* 0x000fe400078e00ff */
[----:B------:R-:W-:Y:S01]  /*5900*/  IMAD.MOV.U32 R13, RZ, RZ, RZ ;  /* 0x000000ffff0d7224 */ /* 0x000fe200078e00ff */
[----:B------:R-:W5:Y:S01]  /*5910*/  LDCU.64 UR6, c[0x4][0x78] ;  /* 0x01000f00ff0677ac */ /* 0x000f620008000a00 */
[----:B------:R-:W1:Y:S01]  /*5920*/  LDC.64 R2, c[0x4][R3] ;  /* 0x0100000003027b82 */ /* 0x000e620000000a00 */
[----:B------:R-:W2:Y:S01]  /*5930*/  LDCU.64 UR4, c[0x4][0x10] ;  /* 0x01000200ff0477ac */ /* 0x000ea20008000a00 */
[----:B----4-:R-:W-:Y:S01]  /*5940*/  MOV R5, UR9 ;  /* 0x0000000900057c02 */ /* 0x010fe20008000f00 */
[----:B------:R-:W-:Y:S01]  /*5950*/  IMAD.U32 R4, RZ, RZ, UR8 ;  /* 0x00000008ff047e24 */ /* 0x000fe2000f8e00ff */
[----:B-----5:R-:W-:Y:S01]  /*5960*/  MOV R7, UR7 ;  /* 0x0000000700077c02 */ /* 0x020fe20008000f00 */
[----:B------:R-:W-:Y:S01]  /*5970*/  IMAD.U32 R6, RZ, RZ, UR6 ;  /* 0x00000006ff067e24 */ /* 0x000fe2000f8e00ff */
[----:B--2---:R-:W-:Y:S01]  /*5980*/  MOV R11, UR5 ;  /* 0x00000005000b7c02 */ /* 0x004fe20008000f00 */
[----:B------:R-:W-:Y:S02]  /*5990*/  IMAD.U32 R10, RZ, RZ, UR4 ;  /* 0x00000004ff0a7e24 */ /* 0x000fe4000f8e00ff */
[----:B------:R-:W-:Y:S07]  /*59a0*/  LEPC R20, `(.L_x_95) ;  /* 0x000000001014794e */ /* 0x000fee0000000000 */
[----:B-1-3--:R-:W-:Y:S05]  /*59b0*/  CALL.ABS.NOINC R2 ;  /* 0x0000000002007343 */ /* 0x00afea0003c00000 */
.L_x_95:
[----:B------:R-:W-:Y:S05]  /*59c0*/  WARPSYNC.ALL ;  /* 0x0000000000007948 */ /* 0x000fea0003800000 */
[----:B------:R-:W-:Y:S01]  /*59d0*/  R2UR UR4, R34 ;  /* 0x00000000220472ca */ /* 0x000fe200000e0000 */
[----:B------:R-:W-:Y:S01]  /*59e0*/  BSSY.RECONVERGENT B0, `(.L_x_96) ;  /* 0x0000039000007945 */ /* 0x000fe20003800200 */
[----:B------:R-:W-:Y:S11]  /*59f0*/  ISETP.NE.AND P0, PT, R78, RZ, PT ;  /* 0x000000ff4e00720c */ /* 0x000ff60003f05270 */
[----:B------:R-:W1:Y:S02]  /*5a00*/  LDTM.x16 R4, tmem[UR4] ;  /* 0x00000004000479ee */ /* 0x000e640008240000 */
[C---:B-12---:R-:W-:Y:S01]  /*5a10*/  FMUL R0, R33.reuse, R4 ;  /* 0x0000000421007220 */ /* 0x046fe20000400000 */
[C---:B------:R-:W-:Y:S01]  /*5a20*/  FMUL R2, R33.reuse, R5 ;  /* 0x0000000521027220 */ /* 0x040fe20000400000 */
[C---:B------:R-:W-:Y:S01]  /*5a30*/  FMUL R3, R33.reuse, R6 ;  /* 0x0000000621037220 */ /* 0x040fe20000400000 */
[----:B------:R-:W-:Y:S01]  /*5a40*/  FMUL R7, R33, R7 ;  /* 0x0000000721077220 */ /* 0x000fe20000400000 */
[----:B------:R-:W-:Y:S01]  /*5a50*/  FFMA R36, R35, R40, R0 ;  /* 0x0000002823247223 */ /* 0x000fe20000000000 */
        /* <DEDUP_REMOVED lines=10> */
[----:B------:R1:W-:Y:S01]  /*5b00*/  STS.128 [R76], R36 ;  /* 0x000000244c007388 */ /* 0x0003e20000000c00 */
        /* <DEDUP_REMOVED lines=8> */
[----:B------:R1:W-:Y:S01]  /*5b90*/  STS.128 [R75+0x10], R4 ;  /* 0x000010044b007388 */ /* 0x0003e20000000c00 */
[----:B------:R-:W-:Y:S01]  /*5ba0*/  FMUL R13, R33, R17 ;  /* 0x00000011210d7220 */ /* 0x000fe20000400000 */
[----:B------:R-:W-:Y:S01]  /*5bb0*/  FFMA R10, R35, R50, R10 ;  /* 0x00000032230a7223 */ /* 0x000fe2000000000a */
[----:B------:R-:W-:Y:S01]  /*5bc0*/  FMUL R14, R33, R18 ;  /* 0x00000012210e7220 */ /* 0x000fe20000400000 */
[----:B------:R-:W-:Y:S01]  /*5bd0*/  FFMA R11, R35, R51, R15 ;  /* 0x00000033230b7223 */ /* 0x000fe2000000000f */
[----:B------:R-:W-:Y:S01]  /*5be0*/  FMUL R19, R33, R19 ;  /* 0x0000001321137220 */ /* 0x000fe20000400000 */
[C---:B------:R-:W-:Y:S01]  /*5bf0*/  FFMA R12, R35.reuse, R52, R12 ;  /* 0x00000034230c7223 */ /* 0x040fe2000000000c */
[C---:B------:R-:W-:Y:S01]  /*5c00*/  FFMA R13, R35.reuse, R53, R13 ;  /* 0x00000035230d7223 */ /* 0x040fe2000000000d */
[C---:B------:R-:W-:Y:S01]  /*5c10*/  FFMA R14, R35.reuse, R54, R14 ;  /* 0x00000036230e7223 */ /* 0x040fe2000000000e */
[----:B------:R1:W-:Y:S01]  /*5c20*/  STS.128 [R74+0x20], R8 ;  /* 0x000020084a007388 */ /* 0x0003e20000000c00 */
[----:B------:R-:W-:Y:S05]  /*5c30*/  FFMA R15, R35, R55, R19 ;  /* 0x00000037230f7223 */ /* 0x000fea0000000013 */
[----:B------:R1:W-:Y:S01]  /*5c40*/  STS.128 [R82+0x30], R12 ;  /* 0x0000300c52007388 */ /* 0x0003e20000000c00 */
[----:B------:R-:W-:Y:S01]  /*5c50*/  @!PT LDS RZ, [RZ] ;  /* 0x00000000fffff984 */ /* 0x000fe20000000800 */
[----:B------:R-:W-:Y:S01]  /*5c60*/  @!PT LDS RZ, [RZ] ;  /* 0x00000000fffff984 */ /* 0x000fe20000000800 */
[----:B------:R-:W-:Y:S01]  /*5c70*/  @!PT LDS RZ, [RZ] ;  /* 0x00000000fffff984 */ /* 0x000fe20000000800 */
[----:B------:R-:W-:Y:S01]  /*5c80*/  @!PT LDS RZ, [RZ] ;  /* 0x00000000fffff984 */ /* 0x000fe20000000800 */
[----:B------:R2:W-:Y:S06]  /*5c90*/  MEMBAR.ALL.CTA ;  /* 0x0000000000007992 */ /* 0x0005ec0000008000 */
[----:B--2---:R-:W2:Y:S02]  /*5ca0*/  FENCE.VIEW.ASYNC.S ;  /* 0x00000000000073c6 */ /* 0x004ea40000000000 */
[----:B--2---:R-:W-:Y:S06]  /*5cb0*/  BAR.SYNC.DEFER_BLOCKING 0x1, 0x80 ;  /* 0x0042000000007b1d */ /* 0x004fec0000010000 */
[----:B------:R-:W-:Y:S05]  /*5cc0*/  @P0 BRA `(.L_x_97) ;  /* 0x0000000000280947 */ /* 0x000fea0003800000 */
[----:B------:R-:W-:Y:S02]  /*5cd0*/  UIADD3 UR4, UPT, UPT, UR48, 0x200, URZ ;  /* 0x0000020030047890 */ /* 0x000fe4000fffe0ff */
[----:B------:R-:W-:Y:S01]  /*5ce0*/  UIADD3 UR6, UP0, UPT, UR52, 0x680, URZ ;  /* 0x0000068034067890 */ /* 0x000fe2000ff1e0ff */
[----:B------:R-:W-:Y:S03]  /*5cf0*/  UMOV UR43, UR36 ;  /* 0x00000024002b7c82 */ /* 0x000fe60008000000 */
[----:B------:R-:W-:Y:S01]  /*5d00*/  MOV R69, UR4 ;  /* 0x0000000400457c02 */ /* 0x000fe20008000f00 */
[----:B------:R-:W-:Y:S03]  /*5d10*/  UIADD3.X UR7, UPT, UPT, URZ, UR53, URZ, UP0, !UPT ;  /* 0x00000035ff077290 */ /* 0x000fe600087fe4ff */
[----:B------:R-:W-:Y:S11]  /*5d20*/  R2UR UR40, R69 ;  /* 0x00000000452872ca */ /* 0x000ff600000e0000 */
[----:B------:R-:W-:Y:S02]  /*5d30*/  @!UPT UIADD3 URZ, UPT, UPT, URZ, URZ, URZ ;  /* 0x000000fffffff290 */ /* 0x000fe4000fffe0ff */
[----:B------:R2:W-:Y:S01]  /*5d40*/  UTMASTG.3D [UR40], [UR6] ;  /* 0x00000028060073b5 */ /* 0x0005e20008010000 */
[----:B------:R0:W-:Y:S01]  /*5d50*/  UTMACMDFLUSH ;  /* 0x00000000000079b7 */ /* 0x0001e20000000000 */
[----:B--2---:R-:W-:Y:S04]  /*5d60*/  DEPBAR.LE SB0, 0x1 ;  /* 0x000080400000791a */ /* 0x004fe80000000000 */
.L_x_97:
[----:B------:R-:W-:Y:S05]  /*5d70*/  BSYNC.RECONVERGENT B0 ;  /* 0x0000000000007941 */ /* 0x000fea0003800200 */
.L_x_96:
[----:B------:R-:W-:Y:S01]  /*5d80*/  BAR.SYNC.DEFER_BLOCKING 0x1, 0x80 ;  /* 0x0042000000007b1d */ /* 0x000fe20000010000 */
[----:B------:R-:W-:Y:S01]  /*5d90*/  ISETP.NE.AND P1, PT, R83, RZ, PT ;  /* 0x000000ff5300720c */ /* 0x000fe20003f25270 */
[----:B------:R-:W-:Y:S01]  /*5da0*/  UISETP.NE.AND UP0, UPT, UR49, URZ, UPT ;  /* 0x000000ff3100728c */ /* 0x000fe2000bf05270 */
[----:B------:R-:W-:Y:S11]  /*5db0*/  LEA R2, R85, UR48, 0x3 ;  /* 0x0000003055027c11 */ /* 0x000ff6000f8e18ff */
[----:B------:R-:W-:Y:S01]  /*5dc0*/  @P1 SHF.L.U32 R3, R73, 0x1f, RZ ;  /* 0x0000001f49031819 */ /* 0x000fe200000006ff */
[----:B------:R-:W-:Y:S06]  /*5dd0*/  BRA.U !UP0, `(.L_x_98) ;  /* 0x0000000108247547 */ /* 0x000fec000b800000 */
[----:B-1----:R-:W-:Y:S01]  /*5de0*/  IMAD.U32 R4, RZ, RZ, UR51 ;  /* 0x00000033ff047e24 */ /* 0x002fe2000f8e00ff */
[----:B------:R-:W-:Y:S01]  /*5df0*/  MOV R0, UR37 ;  /* 0x0000002500007c02 */ /* 0x000fe20008000f00 */
[----:B------:R-:W-:Y:S03]  /*5e00*/  UIADD3 UR51, UPT, UPT, UR51, 0x1, URZ ;  /* 0x0000000133337890 */ /* 0x000fe6000fffe0ff */
[----:B------:R-:W-:Y:S01]  /*5e10*/  @P1 LEA R4, R4, UR48, 0x3 ;  /* 0x0000003004041c11 */ /* 0x000fe2000f8e18ff */
[----:B------:R-:W-:Y:S04]  /*5e20*/  UISETP.NE.AND UP0, UPT, UR51, 0x4, UPT ;  /* 0x000000043300788c */ /* 0x000fe8000bf05270 */
[----:B------:R-:W-:Y:S01]  /*5e30*/  @P1 VIADD R4, R4, 0x40 ;  /* 0x0000004004041836 */ /* 0x000fe20000000000 */
[----:B------:R-:W-:Y:S04]  /*5e40*/  USEL UR51, UR51, URZ, UP0 ;  /* 0x000000ff33337287 */ /* 0x000fe80008000000 */
[----:B------:R-:W-:Y:S04]  /*5e50*/  @P1 PRMT R0, R0, 0x654, R4 ;  /* 0x0000065400001816 */ /* 0x000fe80000000004 */
[----:B------:R2:W-:Y:S04]  /*5e60*/  @P1 SYNCS.ARRIVE.TRANS64.RED.A1T0 RZ, [R0+URZ], RZ ;  /* 0x000000ff00ff19a7 */ /* 0x0005e800081004ff */
.L_x_98:
[----:B------:R-:W4:Y:S01]  /*5e70*/  @P1 SYNCS.PHASECHK.TRANS64.TRYWAIT P0, [R2+URZ+0x20], R3 ;  /* 0x00002003020015a7 */ /* 0x000f2200080011ff */
[----:B------:R-:W-:Y:S01]  /*5e80*/  BSSY B1, `(.L_x_99) ;  /* 0x0000016000017945 */ /* 0x000fe20003800000 */
[----:B----4-:R-:W-:Y:S03]  /*5e90*/  @P1 SEL R86, RZ, 0x1, !P0 ;  /* 0x00000001ff561807 */ /* 0x010fe60004000000 */
[----:B------:R-:W-:Y:S05]  /*5ea0*/  @!P1 BRA `(.L_x_100) ;  /* 0x00000000004c9947 */ /* 0x000fea0003800000 */
[----:B------:R-:W-:Y:S01]  /*5eb0*/  ISETP.NE.AND P0, PT, R86, RZ, PT ;  /* 0x000000ff5600720c */ /* 0x000fe20003f05270 */
[----:B------:R-:W-:Y:S01]  /*5ec0*/  BSSY B0, `(.L_x_101) ;  /* 0x000000b000007945 */ /* 0x000fe20003800000 */
[----:B------:R-:W-:Y:S11]  /*5ed0*/  ISETP.NE.AND P1, PT, R87, RZ, PT ;  /* 0x000000ff5700720c */ /* 0x000ff60003f25270 */
[----:B------:R-:W-:Y:S02]  /*5ee0*/  @!UPT UIADD3 URZ, UPT, UPT, URZ, URZ, URZ ;  /* 0x000000fffffff290 */ /* 0x000fe4000fffe0ff */
[C---:B-1----:R-:W-:Y:S01]  /*5ef0*/  @P1 IMAD R6, R85.reuse, 0x2000, R76 ;  /* 0x0000200055061824 */ /* 0x042fe200078e024c */
[C---:B------:R-:W-:Y:S01]  /*5f00*/  @P1 LEA R4, R85.reuse, R74, 0xd ;  /* 0x0000004a55041211 */ /* 0x040fe200078e68ff */
[C---:B------:R-:W-:Y:S02]  /*5f10*/  @P1 IMAD R5, R85.reuse, 0x2000, R75 ;  /* 0x0000200055051824 */ /* 0x040fe400078e024b */
[----:B------:R-:W-:Y:S01]  /*5f20*/  @P1 IMAD R3, R85, 0x2000, R82 ;  /* 0x0000200055031824 */ /* 0x000fe200078e0252 */
[----:B------:R-:W-:Y:S06]  /*5f30*/  @P0 BRA `(.L_x_102) ;  /* 0x00000000000c0947 */ /* 0x000fec0003800000 */
[----:B--2---:R-:W-:Y:S04]  /*5f40*/  SHF.L.U32 R0, R73, 0x1f, RZ ;  /* 0x0000001f49007819 */ /* 0x004fe800000006ff */
[----:B------:R-:W1:Y:S02]  /*5f50*/  SYNCS.PHASECHK.TRANS64.TRYWAIT P0, [R2+URZ+0x20], R0 ;  /* 0x00002000020075a7 */ /* 0x000e6400080011ff */
[----:B-1----:R-:W-:Y:S05]  /*5f60*/  @!P0 BRA `(.L_x_103) ;  /* 0x0000002000748947 */ /* 0x002fea0003800000 */
.L_x_102:
[----:B------:R-:W-:Y:S05]  /*5f70*/  BSYNC B0 ;  /* 0x0000000000007941 */ /* 0x000fea0003800000 */
.L_x_101:
[----:B------:R-:W-:Y:S02]  /*5f80*/  ISETP.NE.AND P0, PT, R87, RZ, PT ;  /* 0x000000ff5700720c */ /* 0x000fe40003f05270 */
[----:B------:R-:W-:Y:S11]  /*5f90*/  IADD3 R85, PT, PT, R85, 0x1, RZ ;  /* 0x0000000155557810 */ /* 0x000ff60007ffe0ff */
[----:B------:R4:W1:Y:S04]  /*5fa0*/  @P0 LDS.128 R40, [R6] ;  /* 0x0000000006280984 */ /* 0x0008680000000c00 */
[----:B------:R4:W1:Y:S04]  /*5fb0*/  @P0 LDS.128 R44, [R5+0x10] ;  /* 0x00001000052c0984 */ /* 0x0008680000000c00 */
[----:B------:R4:W1:Y:S04]  /*5fc0*/  @P0 LDS.128 R48, [R4+0x20] ;  /* 0x0000200004300984 */ /* 0x0008680000000c00 */
[----:B------:R4:W1:Y:S02]  /*5fd0*/  @P0 LDS.128 R52, [R3+0x30] ;  /* 0x0000300003340984 */ /* 0x0008640000000c00 */
.L_x_100:
[----:B------:R-:W-:Y:S05]  /*5fe0*/  BSYNC B1 ;  /* 0x0000000000017941 */ /* 0x000fea0003800000 */
.L_x_99:
[----:B-12---:R-:W-:Y:S05]  /*5ff0*/  VIADD R0, R34, 0x10 ;  /* 0x0000001022007836 */ /* 0x006fea0000000000 */
[----:B------:R-:W-:Y:S04]  /*6000*/  SHF.R.U32.HI R0, RZ, 0x15, R0 ;  /* 0x00000015ff007819 */ /* 0x000fe80000011600 */
[----:B------:R-:W-:Y:S11]  /*6010*/  LOP3.LUT P0, RZ, R0, 0x3, R68, 0x48, !PT ;  /* 0x0000000300ff7812 */ /* 0x000ff60007804844 */
[----:B------:R-:W-:Y:S02]  /*6020*/  @!UPT UIADD3 URZ, UPT, UPT, URZ, URZ, URZ ;  /* 0x000000fffffff290 */ /* 0x000fe4000fffe0ff */
[----:B------:R-:W-:Y:S05]  /*6030*/  @!P0 BRA `(.L_x_104) ;  /* 0x0000000000408947 */ /* 0x000fea0003800000 */
[----:B------:R-:W1:Y:S01]  /*6040*/  LDCU.64 UR8, c[0x4][0x70] ;  /* 0x01000e00ff0877ac */ /* 0x000e620008000a00 */
[----:B----4-:R-:W-:Y:S01]  /*6050*/  MOV R3, 0x0 ;  /* 0x0000000000037802 */ /* 0x010fe20000000f00 */
[----:B------:R-:W-:Y:S02]  /*6060*/  HFMA2 R12, -RZ, RZ, 0, 5.9604644775390625e-08 ;  /* 0x00000001ff0c7431 */ /* 0x000fe400000001ff */
[----:B------:R-:W-:Y:S02]  /*6070*/  IMAD.MOV.U32 R8, RZ, RZ, 0x192 ;  /* 0x00000192ff087424 */ /* 0x000fe400078e00ff */
[----:B------:R-:W-:Y:S01]  /*6080*/  IMAD.MOV.U32 R13, RZ, RZ, RZ ;  /* 0x000000ffff0d7224 */ /* 0x000fe200078e00ff */
[----:B------:R-:W2:Y:S01]  /*6090*/  LDCU.64 UR6, c[0x4][0x78] ;  /* 0x01000f00ff0677ac */ /* 0x000ea20008000a00 */
[----:B------:R-:W4:Y:S01]  /*60a0*/  LDC.64 R2, c[0x4][R3] ;  /* 0x0100000003027b82 */ /* 0x000f220000000a00 */
[----:B------:R-:W5:Y:S01]  /*60b0*/  LDCU.64 UR4, c[0x4][0x10] ;  /* 0x01000200ff0477ac */ /* 0x000f620008000a00 */
[----:B-1----:R-:W-:Y:S01]  /*60c0*/  MOV R5, UR9 ;  /* 0x0000000900057c02 */ /* 0x002fe20008000f00 */
[----:B------:R-:W-:Y:S01]  /*60d0*/  IMAD.U32 R4, RZ, RZ, UR8 ;  /* 0x00000008ff047e24 */ /* 0x000fe2000f8e00ff */
[----:B--2---:R-:W-:Y:S01]  /*60e0*/  MOV R7, UR7 ;  /* 0x0000000700077c02 */ /* 0x004fe20008000f00 */
[----:B------:R-:W-:Y:S01]  /*60f0*/  IMAD.U32 R6, RZ, RZ, UR6 ;  /* 0x00000006ff067e24 */ /* 0x000fe2000f8e00ff */
[----:B-----5:R-:W-:Y:S01]  /*6100*/  MOV R11, UR5 ;  /* 0x00000005000b7c02 */ /* 0x020fe20008000f00 */
[----:B------:R-:W-:Y:S02]  /*6110*/  IMAD.U32 R10, RZ, RZ, UR4 ;  /* 0x00000004ff0a7e24 */ /* 0x000fe4000f8e00ff */
[----:B------:R-:W-:Y:S07]  /*6120*/  LEPC R20, `(.L_x_104) ;  /* 0x000000001014794e */ /* 0x000fee0000000000 */
[----:B---34-:R-:W-:Y:S05]  /*6130*/  CALL.ABS.NOINC R2 ;  /* 0x0000000002007343 */ /* 0x018fea0003c00000 */
.L_x_104:
[----:B------:R-:W-:Y:S05]  /*6140*/  WARPSYNC.ALL ;  /* 0x0000000000007948 */ /* 0x000fea0003800000 */
[----:B------:R-:W-:Y:S01]  /*6150*/  R2UR UR4, R34 ;  /* 0x00000000220472ca */ /* 0x000fe200000e0000 */
[----:B------:R-:W-:Y:S01]  /*6160*/  BSSY.RECONVERGENT B0, `(.L_x_105) ;  /* 0x0000040000007945 */ /* 0x000fe20003800200 */
[----:B------:R-:W-:Y:S02]  /*6170*/  ISETP.NE.AND P6, PT, R83, RZ, PT ;  /* 0x000000ff5300720c */ /* 0x000fe40003fc5270 */
[----:B------:R-:W-:Y:S02]  /*6180*/  ISETP.NE.AND P0, PT, R78, RZ, PT ;  /* 0x000000ff4e00720c */ /* 0x000fe40003f05270 */
[----:B------:R-:W-:Y:S07]  /*6190*/  MOV R20, UR51 ;  /* 0x0000003300147c02 */ /* 0x000fee0008000f00 */
[----:B----4-:R-:W1:Y:S02]  /*61a0*/  LDTM.x16 R4, tmem[UR4+0x10] ;  /* 0x00001004000479ee */ /* 0x010e640008240000 */
[----:B------:R-:W-:Y:S01]  /*61b0*/  @P6 LEA R20, R20, UR48, 0x3 ;  /* 0x0000003014146c11 */ /* 0x000fe2000f8e18ff */
[C---:B-1----:R-:W-:Y:S01]  /*61c0*/  FMUL R0, R33.reuse, R4 ;  /* 0x0000000421007220 */ /* 0x042fe20000400000 */
        /* <DEDUP_REMOVED lines=33> */
[----:B------:R-:W-:Y:S01]  /*63e0*/  FFMA R15, R35, R55, R19 ;  /* 0x00000037230f7223 */ /* 0x000fe20000000013 */
[----:B------:R-:W-:Y:S02]  /*63f0*/  MOV R16, UR37 ;  /* 0x0000002500107c02 */ /* 0x000fe40008000f00 */
[----:B------:R-:W-:Y:S02]  /*6400*/  @P6 IADD3 R17, PT, PT, R20, 0x40, RZ ;  /* 0x0000004014116810 */ /* 0x000fe40007ffe0ff */
[----:B------:R1:W-:Y:S01]  /*6410*/  STS.128 [R82+0x2030], R12 ;  /* 0x0020300c52007388 */ /* 0x0003e20000000c00 */
[----:B------:R-:W-:Y:S02]  /*6420*/  LEA R0, R85, UR48, 0x3 ;  /* 0x0000003055007c11 */ /* 0x000fe4000f8e18ff */
[----:B------:R-:W-:Y:S01]  /*6430*/  @P6 PRMT R16, R16, 0x654, R17 ;  /* 0x0000065410106816 */ /* 0x000fe20000000011 */
[----:B------:R-:W-:Y:S01]  /*6440*/  @!PT LDS RZ, [RZ] ;  /* 0x00000000fffff984 */ /* 0x000fe20000000800 */
[----:B------:R-:W-:Y:S01]  /*6450*/  @!PT LDS RZ, [RZ] ;  /* 0x00000000fffff984 */ /* 0x000fe20000000800 */
[----:B------:R-:W-:Y:S01]  /*6460*/  @!PT LDS RZ, [RZ] ;  /* 0x00000000fffff984 */ /* 0x000fe20000000800 */
[----:B------:R-:W-:Y:S01]  /*6470*/  @!PT LDS RZ, [RZ] ;  /* 0x00000000fffff984 */ /* 0x000fe20000000800 */
[----:B------:R2:W-:Y:S06]  /*6480*/  MEMBAR.ALL.CTA ;  /* 0x0000000000007992 */ /* 0x0005ec0000008000 */
[----:B--2---:R-:W2:Y:S01]  /*6490*/  FENCE.VIEW.ASYNC.S ;  /* 0x00000000000073c6 */ /* 0x004ea20000000000 */
[----:B------:R-:W-:Y:S01]  /*64a0*/  @P6 SHF.L.U32 R2, R73, 0x1f, RZ ;  /* 0x0000001f49026819 */ /* 0x000fe200000006ff */
[----:B--2---:R-:W-:Y:S06]  /*64b0*/  BAR.SYNC.DEFER_BLOCKING 0x1, 0x80 ;  /* 0x0042000000007b1d */ /* 0x004fec0000010000 */
[----:B------:R-:W-:Y:S05]  /*64c0*/  @P0 BRA `(.L_x_106) ;  /* 0x0000000000240947 */ /* 0x000fea0003800000 */
[----:B------:R-:W-:Y:S02]  /*64d0*/  UIADD3 UR8, UP0, UPT, UR52, 0x680, URZ ;  /* 0x0000068034087890 */ /* 0x000fe4000ff1e0ff */
[----:B------:R-:W-:Y:S02]  /*64e0*/  UIADD3 UR5, UPT, UPT, UR41, 0x10, URZ ;  /* 0x0000001029057890 */ /* 0x000fe4000fffe0ff */
[----:B------:R-:W-:Y:S02]  /*64f0*/  UIADD3 UR4, UPT, UPT, UR48, 0x2200, URZ ;  /* 0x0000220030047890 */ /* 0x000fe4000fffe0ff */
[----:B------:R-:W-:Y:S01]  /*6500*/  UIADD3.X UR9, UPT, UPT, URZ, UR53, URZ, UP0, !UPT ;  /* 0x00000035ff097290 */ /* 0x000fe200087fe4ff */
[----:B------:R-:W-:Y:S01]  /*6510*/  UMOV UR6, UR42 ;  /* 0x0000002a00067c82 */ /* 0x000fe20008000000 */
[----:B------:R-:W-:Y:S07]  /*6520*/  UMOV UR7, UR36 ;  /* 0x0000002400077c82 */ /* 0x000fee0008000000 */
[----:B------:R2:W-:Y:S01]  /*6530*/  UTMASTG.3D [UR4], [UR8] ;  /* 0x00000004080073b5 */ /* 0x0005e20008010000 */
[----:B------:R0:W-:Y:S01]  /*6540*/  UTMACMDFLUSH ;  /* 0x00000000000079b7 */ /* 0x0001e20000000000 */
[----:B--2---:R-:W-:Y:S04]  /*6550*/  DEPBAR.LE SB0, 0x1 ;  /* 0x000080400000791a */ /* 0x004fe80000000000 */
.L_x_106:
[----:B------:R-:W-:Y:S05]  /*6560*/  BSYNC.RECONVERGENT B0 ;  /* 0x0000000000007941 */ /* 0x000fea0003800200 */
.L_x_105:
[----:B------:R-:W-:Y:S01]  /*6570*/  BAR.SYNC.DEFER_BLOCKING 0x1, 0x80 ;  /* 0x0042000000007b1d */ /* 0x000fe20000010000 */
[----:B------:R-:W-:Y:S04]  /*6580*/  UIADD3 UR40, UPT, UPT, UR51, 0x1, URZ ;  /* 0x0000000133287890 */ /* 0x000fe8000fffe0ff */
[----:B------:R-:W-:Y:S04]  /*6590*/  UISETP.NE.AND UP0, UPT, UR40, 0x4, UPT ;  /* 0x000000042800788c */ /* 0x000fe8000bf05270 */
[----:B------:R-:W-:Y:S01]  /*65a0*/  USEL UR40, UR40, URZ, UP0 ;  /* 0x000000ff28287287 */ /* 0x000fe20008000000 */
[----:B------:R2:W-:Y:S01]  /*65b0*/  @P6 SYNCS.ARRIVE.TRANS64.RED.A1T0 RZ, [R16+URZ], RZ ;  /* 0x000000ff10ff69a7 */ /* 0x0005e200081004ff */
[----:B------:R-:W-:Y:S01]  /*65c0*/  BSSY B1, `(.L_x_107) ;  /* 0x0000017000017945 */ /* 0x000fe20003800000 */
[----:B------:R-:W4:Y:S02]  /*65d0*/  @P6 SYNCS.PHASECHK.TRANS64.TRYWAIT P0, [R0+URZ+0x20], R2 ;  /* 0x00002002000065a7 */ /* 0x000f2400080011ff */
[----:B----4-:R-:W-:Y:S01]  /*65e0*/  @P6 SEL R86, RZ, 0x1, !P0 ;  /* 0x00000001ff566807 */ /* 0x010fe20004000000 */
[----:B--2---:R-:W-:Y:S06]  /*65f0*/  @!P6 BRA `(.L_x_108) ;  /* 0x00000000004ce947 */ /* 0x004fec0003800000 */
        /* <DEDUP_REMOVED lines=9> */
[----:B------:R-:W-:Y:S04]  /*6690*/  SHF.L.U32 R6, R73, 0x1f, RZ ;  /* 0x0000001f49067819 */ /* 0x000fe800000006ff */
[----:B------:R-:W1:Y:S02]  /*66a0*/  SYNCS.PHASECHK.TRANS64.TRYWAIT P0, [R0+URZ+0x20], R6 ;  /* 0x00002006000075a7 */ /* 0x000e6400080011ff */
[----:B-1----:R-:W-:Y:S05]  /*66b0*/  @!P0 BRA `(.L_x_111) ;  /* 0x0000001800b48947 */ /* 0x002fea0003800000 */
.L_x_110:
[----:B------:R-:W-:Y:S05]  /*66c0*/  BSYNC B0 ;  /* 0x0000000000007941 */ /* 0x000fea0003800000 */
.L_x_109:
[----:B------:R-:W-:Y:S02]  /*66d0*/  ISETP.NE.AND P0, PT, R87, RZ, PT ;  /* 0x000000ff5700720c */ /* 0x000fe40003f05270 */
[----:B------:R-:W-:Y:S11]  /*66e0*/  IADD3 R85, PT, PT, R85, 0x1, RZ ;  /* 0x0000000155557810 */ /* 0x000ff60007ffe0ff */
[----:B------:R2:W4:Y:S04]  /*66f0*/  @P0 LDS.128 R40, [R5] ;  /* 0x0000000005280984 */ /* 0x0005280000000c00 */
[----:B------:R2:W1:Y:S04]  /*6700*/  @P0 LDS.128 R44, [R4+0x10] ;  /* 0x00001000042c0984 */ /* 0x0004680000000c00 */
[----:B------:R2:W1:Y:S04]  /*6710*/  @P0 LDS.128 R48, [R3+0x20] ;  /* 0x0000200003300984 */ /* 0x0004680000000c00 */
[----:B------:R2:W1:Y:S02]  /*6720*/  @P0 LDS.128 R52, [R2+0x30] ;  /* 0x0000300002340984 */ /* 0x0004640000000c00 */
.L_x_108:
[----:B------:R-:W-:Y:S05]  /*6730*/  BSYNC B1 ;  /* 0x0000000000017941 */ /* 0x000fea0003800000 */
.L_x_107:
[----:B-1----:R-:W-:Y:S05]  /*6740*/  VIADD R0, R34, 0x20 ;  /* 0x0000002022007836 */ /* 0x002fea0000000000 */
[----:B------:R-:W-:Y:S04]  /*6750*/  SHF.R.U32.HI R0, RZ, 0x15, R0 ;  /* 0x00000015ff007819 */ /* 0x000fe80000011600 */
[----:B------:R-:W-:Y:S11]  /*6760*/  LOP3.LUT P0, RZ, R0, 0x3, R68, 0x48, !PT ;  /* 0x0000000300ff7812 */ /* 0x000ff60007804844 */
[----:B------:R-:W-:Y:S02]  /*6770*/  @!UPT UIADD3 URZ, UPT, UPT, URZ, URZ, URZ ;  /* 0x000000fffffff290 */ /* 0x000fe4000fffe0ff */
[----:B------:R-:W-:Y:S05]  /*6780*/  @!P0 BRA `(.L_x_112) ;  /* 0x0000000000408947 */ /* 0x000fea0003800000 */
[----:B------:R-:W1:Y:S01]  /*6790*/  LDCU.64 UR8, c[0x4][0x70] ;  /* 0x01000e00ff0877ac */ /* 0x000e620008000a00 */
[----:B--2---:R-:W-:Y:S01]  /*67a0*/  MOV R3, 0x0 ;  /* 0x0000000000037802 */ /* 0x004fe20000000f00 */
[----:B------:R-:W-:Y:S02]  /*67b0*/  HFMA2 R12, -RZ, RZ, 0, 5.9604644775390625e-08 ;  /* 0x00000001ff0c7431 */ /* 0x000fe400000001ff */
[----:B------:R-:W-:Y:S02]  /*67c0*/  IMAD.MOV.U32 R8, RZ, RZ, 0x192 ;  /* 0x00000192ff087424 */ /* 0x000fe400078e00ff */
[----:B------:R-:W-:Y:S01]  /*67d0*/  IMAD.MOV.U32 R13, RZ, RZ, RZ ;  /* 0x000000ffff0d7224 */ /* 0x000fe200078e00ff */
[----:B------:R-:W2:Y:S01]  /*67e0*/  LDCU.64 UR6, c[0x4][0x78] ;  /* 0x01000f00ff0677ac */ /* 0x000ea20008000a00 */
[----:B------:R-:W3:Y:S01]  /*67f0*/  LDC.64 R2, c[0x4][R3] ;  /* 0x0100000003027b82 */ /* 0x000ee20000000a00 */
        /* <DEDUP_REMOVED lines=9> */
.L_x_112:
[----:B------:R-:W-:Y:S05]  /*6890*/  WARPSYNC.ALL ;  /* 0x0000000000007948 */ /* 0x000fea0003800000 */
[----:B------:R-:W-:Y:S01]  /*68a0*/  R2UR UR4, R34 ;  /* 0x00000000220472ca */ /* 0x000fe200000e0000 */
[----:B------:R-:W-:Y:S01]  /*68b0*/  BSSY.RECONVERGENT B0, `(.L_x_113) ;  /* 0x0000040000007945 */ /* 0x000fe20003800200 */
[----:B------:R-:W-:Y:S02]  /*68c0*/  ISETP.NE.AND P6, PT, R83, RZ, PT ;  /* 0x000000ff5300720c */ /* 0x000fe40003fc5270 */
[----:B------:R-:W-:Y:S02]  /*68d0*/  ISETP.NE.AND P0, PT, R78, RZ, PT ;  /* 0x000000ff4e00720c */ /* 0x000fe40003f05270 */
[----:B------:R-:W-:Y:S07]  /*68e0*/  MOV R20, UR40 ;  /* 0x0000002800147c02 */ /* 0x000fee0008000f00 */
[----:B--2---:R-:W1:Y:S02]  /*68f0*/  LDTM.x16 R4, tmem[UR4+0x20] ;  /* 0x00002004000479ee */ /* 0x004e640008240000 */
[----:B------:R-:W-:Y:S01]  /*6900*/  @P6 LEA R20, R20, UR48, 0x3 ;  /* 0x0000003014146c11 */ /* 0x000fe2000f8e18ff */
[C---:B-1----:R-:W-:Y:S01]  /*6910*/  FMUL R0, R33.reuse, R4 ;  /* 0x0000000421007220 */ /* 0x042fe20000400000 */
[C---:B------:R-:W-:Y:S01]  /*6920*/  FMUL R2, R33.reuse, R5 ;  /* 0x0000000521027220 */ /* 0x040fe20000400000 */
[C---:B------:R-:W-:Y:S01]  /*6930*/  FMUL R3, R33.reuse, R6 ;  /* 0x0000000621037220 */ /* 0x040fe20000400000 */
[----:B------:R-:W-:Y:S01]  /*6940*/  FMUL R7, R33, R7 ;  /* 0x0000000721077220 */ /* 0x000fe20000400000 */
[----:B----4-:R-:W-:Y:S01]  /*6950*/  FFMA R36, R35, R40, R0 ;  /* 0x0000002823247223 */ /* 0x010fe20000000000 */
        /* <DEDUP_REMOVED lines=53> */
.L_x_114:
[----:B------:R-:W-:Y:S05]  /*6cb0*/  BSYNC.RECONVERGENT B0 ;  /* 0x0000000000007941 */ /* 0x000fea0003800200 */
.L_x_113:
        /* <DEDUP_REMOVED lines=21> */
.L_x_118:
[----:B------:R-:W-:Y:S05]  /*6e10*/  BSYNC B0 ;  /* 0x0000000000007941 */ /* 0x000fea0003800000 */
.L_x_117:
[----:B------:R-:W-:Y:S11]  /*6e20*/  ISETP.NE.AND P0, PT, R87, RZ, PT ;  /* 0x000000ff5700720c */ /* 0x000ff60003f05270 */
[----:B------:R-:W-:Y:S02]  /*6e30*/  @!UPT UIADD3 URZ, UPT, UPT, URZ, URZ, URZ ;  /* 0x000000fffffff290 */ /* 0x000fe4000fffe0ff */
[----:B------:R2:W4:Y:S04]  /*6e40*/  @P0 LDS.128 R40, [R4] ;  /* 0x0000000004280984 */ /* 0x0005280000000c00 */
[----:B------:R2:W1:Y:S04]  /*6e50*/  @P0 LDS.128 R44, [R3+0x10] ;  /* 0x00001000032c0984 */ /* 0x0004680000000c00 */
[----:B------:R2:W1:Y:S04]  /*6e60*/  @P0 LDS.128 R48, [R2+0x20] ;  /* 0x0000200002300984 */ /* 0x0004680000000c00 */
[----:B------:R2:W1:Y:S02]  /*6e70*/  @P0 LDS.128 R52, [R85+0x30] ;  /* 0x0000300055340984 */ /* 0x0004640000000c00 */
.L_x_116:
[----:B------:R-:W-:Y:S05]  /*6e80*/  BSYNC B1 ;  /* 0x0000000000017941 */ /* 0x000fea0003800000 */
.L_x_115:
        /* <DEDUP_REMOVED lines=21> */
.L_x_120:
[----:B------:R-:W-:Y:S01]  /*6fe0*/  ISETP.NE.AND P0, PT, R78, RZ, PT ;  /* 0x000000ff4e00720c */ /* 0x000fe20003f05270 */
[----:B------:R-:W-:Y:S05]  /*6ff0*/  WARPSYNC.ALL ;  /* 0x0000000000007948 */ /* 0x000fea0003800000 */
[----:B------:R-:W-:Y:S01]  /*7000*/  R2UR UR4, R34 ;  /* 0x00000000220472ca */ /* 0x000fe200000e0000 */
[----:B------:R-:W-:Y:S01]  /*7010*/  BSSY.RECONVERGENT B0, `(.L_x_121) ;  /* 0x000003c000007945 */ /* 0x000fe20003800200 */
[----:B------:R-:W-:Y:S11]  /*7020*/  R2UR UR5, R84 ;  /* 0x00000000540572ca */ /* 0x000ff600000e0000 */
[----:B--2---:R-:W1:Y:S01]  /*7030*/  LDTM.x16 R4, tmem[UR4+0x30] ;  /* 0x00003004000479ee */ /* 0x004e620008240000 */
[----:B------:R-:W-:Y:S01]  /*7040*/  NOP ;  /* 0x0000000000007918 */ /* 0x000fe20000000000 */
[----:B------:R-:W-:Y:S04]  /*7050*/  UIADD3 UR5, UPT, UPT, UR5, 0xb0, URZ ;  /* 0x000000b005057890 */ /* 0x000fe8000fffe0ff */
[----:B------:R-:W-:Y:S09]  /*7060*/  UPRMT UR5, UR37, 0x654, UR5 ;  /* 0x0000065425057896 */ /* 0x000ff20008000005 */
[----:B-1----:R-:W-:Y:S01]  /*7070*/  SYNCS.ARRIVE.TRANS64.RED.A1T0 RZ, [UR5], RZ ;  /* 0x000000ffffff79a7 */ /* 0x002fe20008100405 */
[C---:B------:R-:W-:Y:S01]  /*7080*/  FMUL R0, R33.reuse, R4 ;  /* 0x0000000421007220 */ /* 0x040fe20000400000 */
        /* <DEDUP_REMOVED lines=52> */
.L_x_122:
[----:B------:R-:W-:Y:S05]  /*73d0*/  BSYNC.RECONVERGENT B0 ;  /* 0x0000000000007941 */ /* 0x000fea0003800200 */
.L_x_121:
[----:B------:R-:W-:Y:S01]  /*73e0*/  BAR.SYNC.DEFER_BLOCKING 0x1, 0x80 ;  /* 0x0042000000007b1d */ /* 0x000fe20000010000 */
[----:B------:R-:W-:Y:S01]  /*73f0*/  UISETP.NE.AND UP0, UPT, UR49, -0x4, UPT ;  /* 0xfffffffc3100788c */ /* 0x000fe2000bf05270 */
[----:B------:R-:W-:Y:S08]  /*7400*/  IADD3 R31, PT, PT, R31, 0x1, RZ ;  /* 0x000000011f1f7810 */ /* 0x000ff00007ffe0ff */
[----:B------:R-:W-:Y:S05]  /*7410*/  BRA.U !UP0, `(.L_x_123) ;  /* 0x0000000108287547 */ /* 0x000fea000b800000 */
[----:B------:R-:W-:Y:S01]  /*7420*/  ISETP.NE.AND P0, PT, R83, RZ, PT ;  /* 0x000000ff5300720c */ /* 0x000fe20003f05270 */
[----:B------:R-:W-:Y:S01]  /*7430*/  IMAD.U32 R2, RZ, RZ, UR51 ;  /* 0x00000033ff027e24 */ /* 0x000fe2000f8e00ff */
[----:B------:R-:W-:Y:S01]  /*7440*/  UIADD3 UR51, UPT, UPT, UR51, 0x1, URZ ;  /* 0x0000000133337890 */ /* 0x000fe2000fffe0ff */
[----:B------:R-:W-:Y:S03]  /*7450*/  IMAD.U32 R0, RZ, RZ, UR37 ;  /* 0x00000025ff007e24 */ /* 0x000fe6000f8e00ff */
[----:B------:R-:W-:Y:S04]  /*7460*/  UISETP.NE.AND UP0, UPT, UR51, 0x4, UPT ;  /* 0x000000043300788c */ /* 0x000fe8000bf05270 */
[----:B------:R-:W-:Y:S03]  /*7470*/  USEL UR51, UR51, URZ, UP0 ;  /* 0x000000ff33337287 */ /* 0x000fe60008000000 */
[----:B------:R-:W-:Y:S05]  /*7480*/  @P0 LEA R2, R2, UR48, 0x3 ;  /* 0x0000003002020c11 */ /* 0x000fea000f8e18ff */
[----:B------:R-:W-:Y:S05]  /*7490*/  @P0 VIADD R2, R2, 0x40 ;  /* 0x0000004002020836 */ /* 0x000fea0000000000 */
[----:B------:R-:W-:Y:S04]  /*74a0*/  @P0 PRMT R0, R0, 0x654, R2 ;  /* 0x0000065400000816 */ /* 0x000fe80000000002 */
[----:B------:R2:W-:Y:S03]  /*74b0*/  @P0 SYNCS.ARRIVE.TRANS64.RED.A1T0 RZ, [R0+URZ], RZ ;  /* 0x000000ff00ff09a7 */ /* 0x0005e600081004ff */
.L_x_123:
[----:B------:R-:W-:Y:S01]  /*74c0*/  ISETP.NE.AND P2, PT, R79, RZ, PT ;  /* 0x000000ff4f00720c */ /* 0x000fe20003f45270 */
[----:B------:R-:W-:Y:S01]  /*74d0*/  UIADD3 UR49, UPT, UPT, UR49, 0x4, URZ ;  /* 0x0000000431317890 */ /* 0x000fe2000fffe0ff */
[----:B------:R-:W-:Y:S01]  /*74e0*/  ISETP.NE.AND P0, PT, R81, 0x2, PT ;  /* 0x000000025100780c */ /* 0x000fe20003f05270 */
[----:B-1----:R-:W-:Y:S01]  /*74f0*/  IMAD.IADD R14, R29, 0x1, R62 ;  /* 0x000000011d0e7824 */ /* 0x002fe200078e023e */
[----:B------:R-:W-:Y:S01]  /*7500*/  ISETP.NE.AND P1, PT, R31, 0x4, PT ;  /* 0x000000041f00780c */ /* 0x000fe20003f25270 */
[----:B------:R-:W-:Y:S01]  /*7510*/  IMAD.IADD R15, R30, 0x1, R63 ;  /* 0x000000011e0f7824 */ /* 0x000fe200078e023f */
[----:B------:R-:W-:Y:S02]  /*7520*/  SEL R2, RZ, 0x1, P0 ;  /* 0x00000001ff027807 */ /* 0x000fe40000000000 */
[----:B--2---:R-:W-:Y:S02]  /*7530*/  SEL R0, RZ, 0x1, P1 ;  /* 0x00000001ff007807 */ /* 0x004fe40000800000 */
[----:B------:R-:W-:Y:S02]  /*7540*/  LOP3.LUT R71, R71, R2, RZ, 0x3c, !PT ;  /* 0x0000000247477212 */ /* 0x000fe400078e3cff */
[----:B------:R-:W-:Y:S02]  /*7550*/  LOP3.LUT R72, R72, R0, RZ, 0x3c, !PT ;  /* 0x0000000048487212 */ /* 0x000fe400078e3cff */
[----:B------:R-:W-:Y:S02]  /*7560*/  @P2 R2UR UR36, R70 ;  /* 0x00000000462422ca */ /* 0x000fe400000e0000 */
[----:B------:R-:W-:Y:S02]  /*7570*/  SEL R81, R81, RZ, P0 ;  /* 0x000000ff51517207 */ /* 0x000fe40000000000 */
[----:B------:R-:W-:Y:S01]  /*7580*/  SEL R31, R31, RZ, P1 ;  /* 0x000000ff1f1f7207 */ /* 0x000fe20000800000 */
[----:B------:R-:W-:Y:S10]  /*7590*/  @P2 BRA `(.L_x_124) ;  /* 0xffffffd400502947 */ /* 0x000ff4000383ffff */
[----:B------:R-:W-:-:S09]  /*75a0*/  UISETP.NE.AND UP0, UPT, UR50, URZ, UPT ;  /* 0x000000ff3200728c */ /* 0x000fd2000bf05270 */
[----:B------:R-:W-:Y:S05]  /*75b0*/  BRA.U !UP0, `(.L_x_125) ;  /* 0x0000000108487547 */ /* 0x000fea000b800000 */
[----:B------:R-:W1:Y:S02]  /*75c0*/  LDCU.64 UR4, c[0x0][0x890] ;  /* 0x00011200ff0477ac */ /* 0x000e640008000a00 */
[----:B-1----:R-:W-:-:S04]  /*75d0*/  UISETP.NE.U32.AND UP0, UPT, UR4, URZ, UPT ;  /* 0x000000ff0400728c */ /* 0x002fc8000bf05070 */
[----:B------:R-:W-:-:S09]  /*75e0*/  UISETP.NE.AND.EX UP0, UPT, UR5, URZ, UPT, UP0 ;  /* 0x000000ff0500728c */ /* 0x000fd2000bf05300 */
[----:B------:R-:W-:Y:S05]  /*75f0*/  BRA.U UP0, `(.L_x_126) ;  /* 0x00000001000c7547 */ /* 0x000fea000b800000 */
[----:B------:R-:W-:-:S13]  /*7600*/  FSETP.NEU.AND P0, PT, R35, RZ, PT ;  /* 0x000000ff2300720b */ /* 0x000fda0003f0d000 */
[----:B------:R-:W-:Y:S05]  /*7610*/  @!P0 EXIT ;  /* 0x000000000000894d */ /* 0x000fea0003800000 */
[----:B------:R-:W-:Y:S05]  /*7620*/  BRA `(.L_x_125) ;  /* 0x00000000002c7947 */ /* 0x000fea0003800000 */
.L_x_126:
[----:B------:R-:W-:Y:S01]  /*7630*/  ISETP.NE.AND P0, PT, R80, RZ, PT ;  /* 0x000000ff5000720c */ /* 0x000fe20003f05270 */
[----:B------:R-:W-:-:S12]  /*7640*/  BSSY.RECONVERGENT B0, `(.L_x_125) ;  /* 0x0000009000007945 */ /* 0x000fd80003800200 */
[----:B------:R-:W-:Y:S05]  /*7650*/  @P0 BRA `(.L_x_127) ;  /* 0x0000000000140947 */ /* 0x000fea0003800000 */
[----:B------:R-:W1:Y:S02]  /*7660*/  LDCU.64 UR4, c[0x0][0x888] ;  /* 0x00011100ff0477ac */ /* 0x000e640008000a00 */
[----:B-1----:R-:W-:-:S04]  /*7670*/  ISETP.NE.U32.AND P0, PT, RZ, UR4, PT ;  /* 0x00000004ff007c0c */ /* 0x002fc8000bf05070 */
[----:B------:R-:W-:-:S13]  /*7680*/  ISETP.NE.AND.EX P0, PT, RZ, UR5, PT, P0 ;  /* 0x00000005ff007c0c */ /* 0x000fda000bf05300 */
[----:B------:R-:W-:Y:S05]  /*7690*/  @!P0 EXIT ;  /* 0x000000000000894d */ /* 0x000fea0003800000 */
[----:B------:R-:W-:Y:S05]  /*76a0*/  BRA `(.L_x_128) ;  /* 0x0000000000087947 */ /* 0x000fea0003800000 */
.L_x_127:
[----:B------:R-:W-:-:S13]  /*76b0*/  FSETP.NEU.AND P0, PT, R35, RZ, PT ;  /* 0x000000ff2300720b */ /* 0x000fda0003f0d000 */
[----:B------:R-:W-:Y:S05]  /*76c0*/  @!P0 EXIT ;  /* 0x000000000000894d */ /* 0x000fea0003800000 */
.L_x_128:
[----:B------:R-:W-:Y:S05]  /*76d0*/  BSYNC.RECONVERGENT B0 ;  /* 0x0000000000007941 */ /* 0x000fea0003800200 */
.L_x_125:
[----:B------:R-:W-:Y:S01]  /*76e0*/  ULEA UR4, UR51, UR48, 0x3 ;  /* 0x0000003033047291 */ /* 0x000fe2000f8e18ff */
[----:B------:R-:W-:-:S04]  /*76f0*/  DEPBAR.LE SB0, 0x0 ;  /* 0x000080000000791a */ /* 0x000fc80000000000 */
[----:B------:R-:W-:-:S04]  /*7700*/  UIADD3 UR4, UPT, UPT, UR4, 0x40, URZ ;  /* 0x0000004004047890 */ /* 0x000fc8000fffe0ff */
[----:B------:R-:W-:-:S09]  /*7710*/  UPRMT UR4, UR37, 0x654, UR4 ;  /* 0x0000065425047896 */ /* 0x000fd20008000004 */
[----:B------:R-:W-:Y:S01]  /*7720*/  SYNCS.ARRIVE.TRANS64.RED.A1T0 RZ, [UR4], RZ ;  /* 0x000000ffffff79a7 */ /* 0x000fe20008100404 */
[----:B------:R-:W-:Y:S05]  /*7730*/  EXIT ;  /* 0x000000000000794d */ /* 0x000fea0003800000 */
.L_x_19:
[----:B--2---:R2:W1:Y:S02]  /*7740*/  SYNCS.PHASECHK.TRANS64.TRYWAIT P0, [R2+URZ+0xe0], R3 ;  /* 0x0000e003020075a7 */ /* 0x00446400080011ff */
[----:B-1----:R-:W-:Y:S05]  /*7750*/  @!P0 NANOSLEEP.SYNCS 0x989680 ;  /* 0x009896800000895d */ /* 0x002fea0003900000 */
[----:B------:R-:W1:Y:S02]  /*7760*/  @!P0 SYNCS.PHASECHK.TRANS64 P0, [R2+URZ+0xe0], R3 ;  /* 0x0000e003020085a7 */ /* 0x000e6400080010ff */
[----:B-1----:R-:W-:Y:S05]  /*7770*/  @!P0 BRA `(.L_x_19) ;  /* 0xfffffffc00f08947 */ /* 0x002fea000383ffff */
[----:B------:R-:W-:Y:S05]  /*7780*/  BRA `(.L_x_129) ;  /* 0xffffff9c00847947 */ /* 0x000fea000383ffff */
.L_x_22:
[----:B-1----:R-:W-:-:S07]  /*7790*/  MOV R2, UR33 ;  /* 0x0000002100027c02 */ /* 0x002fce0008000f00 */
.L_x_130:
[----:B-1----:R1:W2:Y:S02]  /*77a0*/  SYNCS.PHASECHK.TRANS64.TRYWAIT P0, [R2+URZ+0x10], R4 ;  /* 0x00001004020075a7 */ /* 0x0022a400080011ff */
[----:B--2---:R-:W-:Y:S05]  /*77b0*/  @!P0 NANOSLEEP.SYNCS 0x989680 ;  /* 0x009896800000895d */ /* 0x004fea0003900000 */
[----:B------:R-:W2:Y:S02]  /*77c0*/  @!P0 SYNCS.PHASECHK.TRANS64 P0, [R2+URZ+0x10], R4 ;  /* 0x00001004020085a7 */ /* 0x000ea400080010ff */
[----:B--2---:R-:W-:Y:S05]  /*77d0*/  @!P0 BRA `(.L_x_130) ;  /* 0xfffffffc00f08947 */ /* 0x004fea000383ffff */
[----:B------:R-:W-:Y:S05]  /*77e0*/  BRA `(.L_x_21) ;  /* 0xffffff9c00d47947 */ /* 0x000fea000383ffff */
.L_x_28:
[----:B-1----:R-:W-:-:S07]  /*77f0*/  MOV R2, UR17 ;  /* 0x0000001100027c02 */ /* 0x002fce0008000f00 */
.L_x_131:
[----:B-1----:R1:W2:Y:S02]  /*7800*/  SYNCS.PHASECHK.TRANS64.TRYWAIT P0, [R2+URZ+0x10], R4 ;  /* 0x00001004020075a7 */ /* 0x0022a400080011ff */
[----:B--2---:R-:W-:Y:S05]  /*7810*/  @!P0 NANOSLEEP.SYNCS 0x989680 ;  /* 0x009896800000895d */ /* 0x004fea0003900000 */
[----:B------:R-:W2:Y:S02]  /*7820*/  @!P0 SYNCS.PHASECHK.TRANS64 P0, [R2+URZ+0x10], R4 ;  /* 0x00001004020085a7 */ /* 0x000ea400080010ff */
[----:B--2---:R-:W-:Y:S05]  /*7830*/  @!P0 BRA `(.L_x_131) ;  /* 0xfffffffc00f08947 */ /* 0x004fea000383ffff */
[----:B------:R-:W-:Y:S05]  /*7840*/  BRA `(.L_x_27) ;  /* 0xffffffa0007c7947 */ /* 0x000fea000383ffff */
.L_x_32:
[----:B-1----:R1:W2:Y:S02]  /*7850*/  SYNCS.PHASECHK.TRANS64.TRYWAIT P0, [R2+URZ+0x70], R3 ;  /* 0x00007003020075a7 */ /* 0x0022a400080011ff */
[----:B--2---:R-:W-:Y:S05]  /*7860*/  @!P0 NANOSLEEP.SYNCS 0x989680 ;  /* 0x009896800000895d */ /* 0x004fea0003900000 */
[----:B------:R-:W2:Y:S02]  /*7870*/  @!P0 SYNCS.PHASECHK.TRANS64 P0, [R2+URZ+0x70], R3 ;  /* 0x00007003020085a7 */ /* 0x000ea400080010ff */
[----:B--2---:R-:W-:Y:S05]  /*7880*/  @!P0 BRA `(.L_x_32) ;  /* 0xfffffffc00f08947 */ /* 0x004fea000383ffff */
[----:B------:R-:W-:Y:S05]  /*7890*/  BRA `(.L_x_132) ;  /* 0xffffffa4000c7947 */ /* 0x000fea000383ffff */
.L_x_36:
[----:B----4-:R-:W-:-:S07]  /*78a0*/  MOV R0, UR4 ;  /* 0x0000000400007c02 */ /* 0x010fce0008000f00 */
.L_x_133:
[----:B-1----:R1:W2:Y:S02]  /*78b0*/  SYNCS.PHASECHK.TRANS64.TRYWAIT P0, [R0+URZ], R2 ;  /* 0x00000002000075a7 */ /* 0x0022a400080011ff */
[----:B--2---:R-:W-:Y:S05]  /*78c0*/  @!P0 NANOSLEEP.SYNCS 0x989680 ;  /* 0x009896800000895d */ /* 0x004fea0003900000 */
[----:B------:R-:W2:Y:S02]  /*78d0*/  @!P0 SYNCS.PHASECHK.TRANS64 P0, [R0+URZ], R2 ;  /* 0x00000002000085a7 */ /* 0x000ea400080010ff */
[----:B--2---:R-:W-:Y:S05]  /*78e0*/  @!P0 BRA `(.L_x_133) ;  /* 0xfffffffc00f08947 */ /* 0x004fea000383ffff */
[----:B------:R-:W-:Y:S05]  /*78f0*/  BRA `(.L_x_134) ;  /* 0xffffffa8007c7947 */ /* 0x000fea000383ffff */
.L_x_39:
[----:B-1----:R1:W2:Y:S02]  /*7900*/  SYNCS.PHASECHK.TRANS64.TRYWAIT P0, [R0+URZ+0xd0], R4 ;  /* 0x0000d004000075a7 */ /* 0x0022a400080011ff */
[----:B--2---:R-:W-:Y:S05]  /*7910*/  @!P0 NANOSLEEP.SYNCS 0x989680 ;  /* 0x009896800000895d */ /* 0x004fea0003900000 */
[----:B------:R-:W2:Y:S02]  /*7920*/  @!P0 SYNCS.PHASECHK.TRANS64 P0, [R0+URZ+0xd0], R4 ;  /* 0x0000d004000085a7 */ /* 0x000ea400080010ff */
[----:B--2---:R-:W-:Y:S05]  /*7930*/  @!P0 BRA `(.L_x_39) ;  /* 0xfffffffc00f08947 */ /* 0x004fea000383ffff */
[----:B------:R-:W-:Y:S05]  /*7940*/  BRA `(.L_x_135) ;  /* 0xffffffa800d87947 */ /* 0x000fea000383ffff */
.L_x_40:
[----:B------:R-:W-:-:S07]  /*7950*/  MOV R0, UR5 ;  /* 0x0000000500007c02 */ /* 0x000fce0008000f00 */
.L_x_136:
[----:B-1----:R1:W2:Y:S02]  /*7960*/  SYNCS.PHASECHK.TRANS64.TRYWAIT P0, [R0+URZ+0x80], R5 ;  /* 0x00008005000075a7 */ /* 0x0022a400080011ff */
[----:B--2---:R-:W-:Y:S05]  /*7970*/  @!P0 NANOSLEEP.SYNCS 0x989680 ;  /* 0x009896800000895d */ /* 0x004fea0003900000 */
[----:B------:R-:W2:Y:S02]  /*7980*/  @!P0 SYNCS.PHASECHK.TRANS64 P0, [R0+URZ+0x80], R5 ;  /* 0x00008005000085a7 */ /* 0x000ea400080010ff */
[----:B--2---:R-:W-:Y:S05]  /*7990*/  @!P0 BRA `(.L_x_136) ;  /* 0xfffffffc00f08947 */ /* 0x004fea000383ffff */
[----:B------:R-:W-:Y:S05]  /*79a0*/  BRA `(.L_x_137) ;  /* 0xffffffa800e87947 */ /* 0x000fea000383ffff */
.L_x_41:
[----:B-1----:R1:W2:Y:S02]  /*79b0*/  SYNCS.PHASECHK.TRANS64.TRYWAIT P1, [R0+URZ+0x70], R4 ;  /* 0x00007004000075a7 */ /* 0x0022a400080211ff */
[----:B--2---:R-:W-:Y:S05]  /*79c0*/  @!P1 NANOSLEEP.SYNCS 0x989680 ;  /* 0x009896800000995d */ /* 0x004fea0003900000 */
[----:B------:R-:W2:Y:S02]  /*79d0*/  @!P1 SYNCS.PHASECHK.TRANS64 P1, [R0+URZ+0x70], R4 ;  /* 0x00007004000095a7 */ /* 0x000ea400080210ff */
[----:B--2---:R-:W-:Y:S05]  /*79e0*/  @!P1 BRA `(.L_x_41) ;  /* 0xfffffffc00f09947 */ /* 0x004fea000383ffff */
[----:B------:R-:W-:Y:S05]  /*79f0*/  BRA `(.L_x_138) ;  /* 0xffffffac00187947 */ /* 0x000fea000383ffff */
.L_x_44:
[----:B------:R-:W-:-:S07]  /*7a00*/  MOV R0, UR5 ;  /* 0x0000000500007c02 */ /* 0x000fce0008000f00 */
.L_x_139:
[----:B-1----:R1:W2:Y:S02]  /*7a10*/  SYNCS.PHASECHK.TRANS64.TRYWAIT P0, [R0+URZ+0x80], R2 ;  /* 0x00008002000075a7 */ /* 0x0022a400080011ff */
[----:B--2---:R-:W-:Y:S05]  /*7a20*/  @!P0 NANOSLEEP.SYNCS 0x989680 ;  /* 0x009896800000895d */ /* 0x004fea0003900000 */
[----:B------:R-:W2:Y:S02]  /*7a30*/  @!P0 SYNCS.PHASECHK.TRANS64 P0, [R0+URZ+0x80], R2 ;  /* 0x00008002000085a7 */ /* 0x000ea400080010ff */
[----:B--2---:R-:W-:Y:S05]  /*7a40*/  @!P0 BRA `(.L_x_139) ;  /* 0xfffffffc00f08947 */ /* 0x004fea000383ffff */
[----:B------:R-:W-:Y:S05]  /*7a50*/  BRA `(.L_x_43) ;  /* 0xffffffac006c7947 */ /* 0x000fea000383ffff */
.L_x_51:
[----:B-1----:R1:W2:Y:S02]  /*7a60*/  SYNCS.PHASECHK.TRANS64.TRYWAIT P1, [R0+URZ+0x70], R2 ;  /* 0x00007002000075a7 */ /* 0x0022a400080211ff */
[----:B--2---:R-:W-:Y:S05]  /*7a70*/  @!P1 NANOSLEEP.SYNCS 0x989680 ;  /* 0x009896800000995d */ /* 0x004fea0003900000 */
[----:B------:R-:W2:Y:S02]  /*7a80*/  @!P1 SYNCS.PHASECHK.TRANS64 P1, [R0+URZ+0x70], R2 ;  /* 0x00007002000095a7 */ /* 0x000ea400080210ff */
[----:B--2---:R-:W-:Y:S05]  /*7a90*/  @!P1 BRA `(.L_x_51) ;  /* 0xfffffffc00f09947 */ /* 0x004fea000383ffff */
[----:B------:R-:W-:Y:S05]  /*7aa0*/  BRA `(.L_x_140) ;  /* 0xffffffb000dc7947 */ /* 0x000fea000383ffff */
.L_x_52:
[----:B------:R-:W-:-:S07]  /*7ab0*/  MOV R2, UR7 ;  /* 0x0000000700027c02 */ /* 0x000fce0008000f00 */
.L_x_141:
[----:B-1----:R1:W2:Y:S02]  /*7ac0*/  SYNCS.PHASECHK.TRANS64.TRYWAIT P0, [R2+URZ+0xb0], R0 ;  /* 0x0000b000020075a7 */ /* 0x0022a400080011ff */
[----:B--2---:R-:W-:Y:S05]  /*7ad0*/  @!P0 NANOSLEEP.SYNCS 0x989680 ;  /* 0x009896800000895d */ /* 0x004fea0003900000 */
[----:B------:R-:W2:Y:S02]  /*7ae0*/  @!P0 SYNCS.PHASECHK.TRANS64 P0, [R2+URZ+0xb0], R0 ;  /* 0x0000b000020085a7 */ /* 0x000ea400080010ff */
[----:B--2---:R-:W-:Y:S05]  /*7af0*/  @!P0 BRA `(.L_x_141) ;  /* 0xfffffffc00f08947 */ /* 0x004fea000383ffff */
[----:B------:R-:W-:Y:S05]  /*7b00*/  BRA `(.L_x_142) ;  /* 0xffffffb400147947 */ /* 0x000fea000383ffff */
.L_x_55:
[----:B------:R-:W-:Y:S07]  /*7b10*/  MOV R0, UR6 ;  /* 0x0000000600007c02 */ /* 0x000fee0008000f00 */
.L_x_143:
[----:B-1----:R1:W2:Y:S02]  /*7b20*/  SYNCS.PHASECHK.TRANS64.TRYWAIT P0, [R0+URZ], R2 ;  /* 0x00000002000075a7 */ /* 0x0022a400080011ff */
[----:B--2---:R-:W-:Y:S05]  /*7b30*/  @!P0 NANOSLEEP.SYNCS 0x989680 ;  /* 0x009896800000895d */ /* 0x004fea0003900000 */
[----:B------:R-:W2:Y:S02]  /*7b40*/  @!P0 SYNCS.PHASECHK.TRANS64 P0, [R0+URZ], R2 ;  /* 0x00000002000085a7 */ /* 0x000ea400080010ff */
[----:B--2---:R-:W-:Y:S05]  /*7b50*/  @!P0 BRA `(.L_x_143) ;  /* 0xfffffffc00f08947 */ /* 0x004fea000383ffff */
[----:B------:R-:W-:Y:S05]  /*7b60*/  BRA `(.L_x_54) ;  /* 0xffffffb400307947 */ /* 0x000fea000383ffff */
.L_x_58:
[----:B------:R-:W-:-:S07]  /*7b70*/  MOV R0, UR6 ;  /* 0x0000000600007c02 */ /* 0x000fce0008000f00 */
.L_x_144:
[----:B--2---:R2:W4:Y:S02]  /*7b80*/  SYNCS.PHASECHK.TRANS64.TRYWAIT P0, [R0+URZ], R2 ;  /* 0x00000002000075a7 */ /* 0x00452400080011ff */
[----:B----4-:R-:W-:Y:S05]  /*7b90*/  @!P0 NANOSLEEP.SYNCS 0x989680 ;  /* 0x009896800000895d */ /* 0x010fea0003900000 */
[----:B------:R-:W4:Y:S02]  /*7ba0*/  @!P0 SYNCS.PHASECHK.TRANS64 P0, [R0+URZ], R2 ;  /* 0x00000002000085a7 */ /* 0x000f2400080010ff */
[----:B----4-:R-:W-:Y:S05]  /*7bb0*/  @!P0 BRA `(.L_x_144) ;  /* 0xfffffffc00f08947 */ /* 0x010fea000383ffff */
[----:B------:R-:W-:Y:S05]  /*7bc0*/  BRA `(.L_x_145) ;  /* 0xffffffb8000c7947 */ /* 0x000fea000383ffff */
.L_x_59:
[----:B------:R-:W-:-:S07]  /*7bd0*/  MOV R0, UR6 ;  /* 0x0000000600007c02 */ /* 0x000fce0008000f00 */
.L_x_146:
[----:B-1----:R1:W2:Y:S02]  /*7be0*/  SYNCS.PHASECHK.TRANS64.TRYWAIT P0, [R0+URZ], R3 ;  /* 0x00000003000075a7 */ /* 0x0022a400080011ff */
[----:B--2---:R-:W-:Y:S05]  /*7bf0*/  @!P0 NANOSLEEP.SYNCS 0x989680 ;  /* 0x009896800000895d */ /* 0x004fea0003900000 */
[----:B------:R-:W2:Y:S02]  /*7c00*/  @!P0 SYNCS.PHASECHK.TRANS64 P0, [R0+URZ], R3 ;  /* 0x00000003000085a7 */ /* 0x000ea400080010ff */
[----:B--2---:R-:W-:Y:S05]  /*7c10*/  @!P0 BRA `(.L_x_146) ;  /* 0xfffffffc00f08947 */ /* 0x004fea000383ffff */
[----:B------:R-:W-:Y:S05]  /*7c20*/  BRA `(.L_x_147) ;  /* 0xffffffb800187947 */ /* 0x000fea000383ffff */
.L_x_60:
[----:B------:R-:W-:-:S07]  /*7c30*/  MOV R0, UR6 ;  /* 0x0000000600007c02 */ /* 0x000fce0008000f00 */
.L_x_148:
[----:B-1----:R1:W2:Y:S02]  /*7c40*/  SYNCS.PHASECHK.TRANS64.TRYWAIT P0, [R0+URZ], R3 ;  /* 0x00000003000075a7 */ /* 0x0022a400080011ff */
[----:B--2---:R-:W-:Y:S05]  /*7c50*/  @!P0 NANOSLEEP.SYNCS 0x989680 ;  /* 0x009896800000895d */ /* 0x004fea0003900000 */
[----:B------:R-:W2:Y:S02]  /*7c60*/  @!P0 SYNCS.PHASECHK.TRANS64 P0, [R0+URZ], R3 ;  /* 0x00000003000085a7 */ /* 0x000ea400080010ff */
[----:B--2---:R-:W-:Y:S05]  /*7c70*/  @!P0 BRA `(.L_x_148) ;  /* 0xfffffffc00f08947 */ /* 0x004fea000383ffff */
[----:B------:R-:W-:Y:S05]  /*7c80*/  BRA `(.L_x_149) ;  /* 0xffffffb800247947 */ /* 0x000fea000383ffff */
.L_x_61:
[----:B-1----:R-:W-:-:S07]  /*7c90*/  MOV R0, UR7 ;  /* 0x0000000700007c02 */ /* 0x002fce0008000f00 */
.L_x_150:
[----:B-1----:R1:W2:Y:S02]  /*7ca0*/  SYNCS.PHASECHK.TRANS64.TRYWAIT P0, [R0+URZ], R2 ;  /* 0x00000002000075a7 */ /* 0x0022a400080011ff */
[----:B--2---:R-:W-:Y:S05]  /*7cb0*/  @!P0 NANOSLEEP.SYNCS 0x989680 ;  /* 0x009896800000895d */ /* 0x004fea0003900000 */
[----:B------:R-:W2:Y:S02]  /*7cc0*/  @!P0 SYNCS.PHASECHK.TRANS64 P0, [R0+URZ], R2 ;  /* 0x00000002000085a7 */ /* 0x000ea400080010ff */
[----:B--2---:R-:W-:Y:S05]  /*7cd0*/  @!P0 BRA `(.L_x_150) ;  /* 0xfffffffc00f08947 */ /* 0x004fea000383ffff */
[----:B------:R-:W-:Y:S05]  /*7ce0*/  BRA `(.L_x_151) ;  /* 0xffffffb800307947 */ /* 0x000fea000383ffff */
.L_x_66:
[----:B--2---:R2:W3:Y:S02]  /*7cf0*/  SYNCS.PHASECHK.TRANS64.TRYWAIT P0, [R0+URZ+0x70], R2 ;  /* 0x00007002000075a7 */ /* 0x0044e400080011ff */
[----:B---3--:R-:W-:Y:S05]  /*7d00*/  @!P0 NANOSLEEP.SYNCS 0x989680 ;  /* 0x009896800000895d */ /* 0x008fea0003900000 */
[----:B------:R-:W3:Y:S02]  /*7d10*/  @!P0 SYNCS.PHASECHK.TRANS64 P0, [R0+URZ+0x70], R2 ;  /* 0x00007002000085a7 */ /* 0x000ee400080010ff */
[----:B---3--:R-:W-:Y:S05]  /*7d20*/  @!P0 BRA `(.L_x_66) ;  /* 0xfffffffc00f08947 */ /* 0x008fea000383ffff */
[----:B------:R-:W-:Y:S05]  /*7d30*/  BRA `(.L_x_152) ;  /* 0xffffffbc00387947 */ /* 0x000fea000383ffff */
.L_x_69:
[----:B------:R-:W-:Y:S07]  /*7d40*/  MOV R0, UR7 ;  /* 0x0000000700007c02 */ /* 0x000fee0008000f00 */
.L_x_153:
[----:B--2---:R2:W3:Y:S02]  /*7d50*/  SYNCS.PHASECHK.TRANS64.TRYWAIT P0, [R0+URZ+0x68], R2 ;  /* 0x00006802000075a7 */ /* 0x0044e400080011ff */
[----:B---3--:R-:W-:Y:S05]  /*7d60*/  @!P0 NANOSLEEP.SYNCS 0x989680 ;  /* 0x009896800000895d */ /* 0x008fea0003900000 */
[----:B------:R-:W3:Y:S02]  /*7d70*/  @!P0 SYNCS.PHASECHK.TRANS64 P0, [R0+URZ+0x68], R2 ;  /* 0x00006802000085a7 */ /* 0x000ee400080010ff */
[----:B---3--:R-:W-:Y:S05]  /*7d80*/  @!P0 BRA `(.L_x_153) ;  /* 0xfffffffc00f08947 */ /* 0x008fea000383ffff */
[----:B------:R-:W-:Y:S05]  /*7d90*/  BRA `(.L_x_68) ;  /* 0xffffffc000187947 */ /* 0x000fea000383ffff */
.L_x_72:
[----:B------:R-:W-:Y:S07]  /*7da0*/  MOV R0, UR7 ;  /* 0x0000000700007c02 */ /* 0x000fee0008000f00 */
.L_x_154:
[----:B-1----:R1:W2:Y:S02]  /*7db0*/  SYNCS.PHASECHK.TRANS64.TRYWAIT P0, [R0+URZ+0x40], R14 ;  /* 0x0000400e000075a7 */ /* 0x0022a400080011ff */
[----:B--2---:R-:W-:Y:S05]  /*7dc0*/  @!P0 NANOSLEEP.SYNCS 0x989680 ;  /* 0x009896800000895d */ /* 0x004fea0003900000 */
[----:B------:R-:W2:Y:S02]  /*7dd0*/  @!P0 SYNCS.PHASECHK.TRANS64 P0, [R0+URZ+0x40], R14 ;  /* 0x0000400e000085a7 */ /* 0x000ea400080010ff */
[----:B--2---:R-:W-:Y:S05]  /*7de0*/  @!P0 BRA `(.L_x_154) ;  /* 0xfffffffc00f08947 */ /* 0x004fea000383ffff */
[----:B------:R-:W-:Y:S05]  /*7df0*/  BRA `(.L_x_155) ;  /* 0xffffffc000907947 */ /* 0x000fea000383ffff */
.L_x_73:
[----:B------:R-:W-:Y:S07]  /*7e00*/  MOV R0, UR7 ;  /* 0x0000000700007c02 */ /* 0x000fee0008000f00 */
.L_x_156:
[----:B-1----:R1:W2:Y:S02]  /*7e10*/  SYNCS.PHASECHK.TRANS64.TRYWAIT P0, [R0+URZ+0x48], R14 ;  /* 0x0000480e000075a7 */ /* 0x0022a400080011ff */
[----:B--2---:R-:W-:Y:S05]  /*7e20*/  @!P0 NANOSLEEP.SYNCS 0x989680 ;  /* 0x009896800000895d */ /* 0x004fea0003900000 */
[----:B------:R-:W2:Y:S02]  /*7e30*/  @!P0 SYNCS.PHASECHK.TRANS64 P0, [R0+URZ+0x48], R14 ;  /* 0x0000480e000085a7 */ /* 0x000ea400080010ff */
[----:B--2---:R-:W-:Y:S05]  /*7e40*/  @!P0 BRA `(.L_x_156) ;  /* 0xfffffffc00f08947 */ /* 0x004fea000383ffff */
[----:B------:R-:W-:Y:S05]  /*7e50*/  BRA `(.L_x_157) ;  /* 0xffffffc000c87947 */ /* 0x000fea000383ffff */
.L_x_74:
[----:B------:R-:W-:Y:S07]  /*7e60*/  MOV R0, UR7 ;  /* 0x0000000700007c02 */ /* 0x000fee0008000f00 */
.L_x_158:
[----:B-1----:R1:W2:Y:S02]  /*7e70*/  SYNCS.PHASECHK.TRANS64.TRYWAIT P0, [R0+URZ+0x50], R14 ;  /* 0x0000500e000075a7 */ /* 0x0022a400080011ff */
[----:B--2---:R-:W-:Y:S05]  /*7e80*/  @!P0 NANOSLEEP.SYNCS 0x989680 ;  /* 0x009896800000895d */ /* 0x004fea0003900000 */
[----:B------:R-:W2:Y:S02]  /*7e90*/  @!P0 SYNCS.PHASECHK.TRANS64 P0, [R0+URZ+0x50], R14 ;  /* 0x0000500e000085a7 */ /* 0x000ea400080010ff */
[----:B--2---:R-:W-:Y:S05]  /*7ea0*/  @!P0 BRA `(.L_x_158) ;  /* 0xfffffffc00f08947 */ /* 0x004fea000383ffff */
[----:B------:R-:W-:Y:S05]  /*7eb0*/  BRA `(.L_x_159) ;  /* 0xffffffc4000c7947 */ /* 0x000fea000383ffff */
.L_x_75:
[----:B------:R-:W-:Y:S07]  /*7ec0*/  MOV R0, UR7 ;  /* 0x0000000700007c02 */ /* 0x000fee0008000f00 */
.L_x_160:
[----:B-1----:R1:W2:Y:S02]  /*7ed0*/  SYNCS.PHASECHK.TRANS64.TRYWAIT P0, [R0+URZ+0x58], R14 ;  /* 0x0000580e000075a7 */ /* 0x0022a400080011ff */
[----:B--2---:R-:W-:Y:S05]  /*7ee0*/  @!P0 NANOSLEEP.SYNCS 0x989680 ;  /* 0x009896800000895d */ /* 0x004fea0003900000 */
[----:B------:R-:W2:Y:S02]  /*7ef0*/  @!P0 SYNCS.PHASECHK.TRANS64 P0, [R0+URZ+0x58], R14 ;  /* 0x0000580e000085a7 */ /* 0x000ea400080010ff */
[----:B--2---:R-:W-:Y:S05]  /*7f00*/  @!P0 BRA `(.L_x_160) ;  /* 0xfffffffc00f08947 */ /* 0x004fea000383ffff */
[----:B------:R-:W-:Y:S05]  /*7f10*/  BRA `(.L_x_161) ;  /* 0xffffffc400907947 */ /* 0x000fea000383ffff */
.L_x_77:
[----:B------:R-:W-:-:S07]  /*7f20*/  MOV R0, UR7 ;  /* 0x0000000700007c02 */ /* 0x000fce0008000f00 */
.L_x_162:
[----:B-1----:R1:W3:Y:S02]  /*7f30*/  SYNCS.PHASECHK.TRANS64.TRYWAIT P0, [R0+URZ+0x40], R2 ;  /* 0x00004002000075a7 */ /* 0x0022e400080011ff */
[----:B---3--:R-:W-:Y:S05]  /*7f40*/  @!P0 NANOSLEEP.SYNCS 0x989680 ;  /* 0x009896800000895d */ /* 0x008fea0003900000 */
[----:B------:R-:W3:Y:S02]  /*7f50*/  @!P0 SYNCS.PHASECHK.TRANS64 P0, [R0+URZ+0x40], R2 ;  /* 0x00004002000085a7 */ /* 0x000ee400080010ff */
[----:B---3--:R-:W-:Y:S05]  /*7f60*/  @!P0 BRA `(.L_x_162) ;  /* 0xfffffffc00f08947 */ /* 0x008fea000383ffff */
[----:B------:R-:W-:Y:S05]  /*7f70*/  BRA `(.L_x_163) ;  /* 0xffffffc800007947 */ /* 0x000fea000383ffff */
.L_x_78:
[----:B-1----:R-:W-:-:S07]  /*7f80*/  MOV R0, UR7 ;  /* 0x0000000700007c02 */ /* 0x002fce0008000f00 */
.L_x_164:
[----:B-1----:R1:W3:Y:S02]  /*7f90*/  SYNCS.PHASECHK.TRANS64.TRYWAIT P0, [R0+URZ+0x48], R2 ;  /* 0x00004802000075a7 */ /* 0x0022e400080011ff */
[----:B---3--:R-:W-:Y:S05]  /*7fa0*/  @!P0 NANOSLEEP.SYNCS 0x989680 ;  /* 0x009896800000895d */ /* 0x008fea0003900000 */
[----:B------:R-:W3:Y:S02]  /*7fb0*/  @!P0 SYNCS.PHASECHK.TRANS64 P0, [R0+URZ+0x48], R2 ;  /* 0x00004802000085a7 */ /* 0x000ee400080010ff */
[----:B---3--:R-:W-:Y:S05]  /*7fc0*/  @!P0 BRA `(.L_x_164) ;  /* 0xfffffffc00f08947 */ /* 0x008fea000383ffff */
[----:B------:R-:W-:Y:S05]  /*7fd0*/  BRA `(.L_x_165) ;  /* 0xffffffc400f07947 */ /* 0x000fea000383ffff */
.L_x_79:
[----:B-1----:R-:W-:-:S07]  /*7fe0*/  MOV R0, UR7 ;  /* 0x0000000700007c02 */ /* 0x002fce0008000f00 */
.L_x_166:
[----:B-1----:R1:W3:Y:S02]  /*7ff0*/  SYNCS.PHASECHK.TRANS64.TRYWAIT P0, [R0+URZ+0x50], R2 ;  /* 0x00005002000075a7 */ /* 0x0022e400080011ff */
[----:B---3--:R-:W-:Y:S05]  /*8000*/  @!P0 NANOSLEEP.SYNCS 0x989680 ;  /* 0x009896800000895d */ /* 0x008fea0003900000 */
[----:B------:R-:W3:Y:S02]  /*8010*/  @!P0 SYNCS.PHASECHK.TRANS64 P0, [R0+URZ+0x50], R2 ;  /* 0x00005002000085a7 */ /* 0x000ee400080010ff */
[----:B---3--:R-:W-:Y:S05]  /*8020*/  @!P0 BRA `(.L_x_166) ;  /* 0xfffffffc00f08947 */ /* 0x008fea000383ffff */
[----:B------:R-:W-:Y:S05]  /*8030*/  BRA `(.L_x_167) ;  /* 0xffffffc400e07947 */ /* 0x000fea000383ffff */
.L_x_81:
[----:B--2---:R2:W4:Y:S02]  /*8040*/  SYNCS.PHASECHK.TRANS64.TRYWAIT P0, [R0+URZ+0x70], R2 ;  /* 0x00007002000075a7 */ /* 0x00452400080011ff */
[----:B----4-:R-:W-:Y:S05]  /*8050*/  @!P0 NANOSLEEP.SYNCS 0x989680 ;  /* 0x009896800000895d */ /* 0x010fea0003900000 */
[----:B------:R-:W4:Y:S02]  /*8060*/  @!P0 SYNCS.PHASECHK.TRANS64 P0, [R0+URZ+0x70], R2 ;  /* 0x00007002000085a7 */ /* 0x000f2400080010ff */
[----:B----4-:R-:W-:Y:S05]  /*8070*/  @!P0 BRA `(.L_x_81) ;  /* 0xfffffffc00f08947 */ /* 0x010fea000383ffff */
[----:B------:R-:W-:Y:S05]  /*8080*/  BRA `(.L_x_168) ;  /* 0xffffffc800a87947 */ /* 0x000fea000383ffff */
.L_x_92:
[----:B-1----:R-:W-:Y:S04]  /*8090*/  MOV R2, UR48 ;  /* 0x0000003000027c02 */ /* 0x002fe80008000f00 */
[----:B------:R1:W3:Y:S03]  /*80a0*/  SYNCS.PHASECHK.TRANS64.TRYWAIT P1, [R2+URZ+0x20], R3 ;  /* 0x00002003020075a7 */ /* 0x0002e600080211ff */
[----:B---3--:R-:W-:Y:S05]  /*80b0*/  @!P1 NANOSLEEP.SYNCS 0x989680 ;  /* 0x009896800000995d */ /* 0x008fea0003900000 */
[----:B------:R-:W3:Y:S02]  /*80c0*/  @!P1 SYNCS.PHASECHK.TRANS64 P1, [R2+URZ+0x20], R3 ;  /* 0x00002003020095a7 */ /* 0x000ee400080210ff */
[----:B---3--:R-:W-:Y:S05]  /*80d0*/  @!P1 BRA `(.L_x_92) ;  /* 0xfffffffc00ec9947 */ /* 0x008fea000383ffff */
[----:B------:R-:W-:Y:S05]  /*80e0*/  BRA `(.L_x_91) ;  /* 0xffffffd400b47947 */ /* 0x000fea000383ffff */
.L_x_94:
[----:B-1----:R1:W4:Y:S02]  /*80f0*/  SYNCS.PHASECHK.TRANS64.TRYWAIT P0, [R84+URZ+0x90], R0 ;  /* 0x00009000540075a7 */ /* 0x00232400080011ff */
[----:B----4-:R-:W-:Y:S05]  /*8100*/  @!P0 NANOSLEEP.SYNCS 0x989680 ;  /* 0x009896800000895d */ /* 0x010fea0003900000 */
[----:B------:R-:W4:Y:S02]  /*8110*/  @!P0 SYNCS.PHASECHK.TRANS64 P0, [R84+URZ+0x90], R0 ;  /* 0x00009000540085a7 */ /* 0x000f2400080010ff */
[----:B----4-:R-:W-:Y:S05]  /*8120*/  @!P0 BRA `(.L_x_94) ;  /* 0xfffffffc00f08947 */ /* 0x010fea000383ffff */
[----:B------:R-:W-:Y:S05]  /*8130*/  BRA `(.L_x_93) ;  /* 0xffffffd400dc7947 */ /* 0x000fea000383ffff */
.L_x_103:
[----:B-1----:R1:W2:Y:S02]  /*8140*/  SYNCS.PHASECHK.TRANS64.TRYWAIT P0, [R2+URZ+0x20], R0 ;  /* 0x00002000020075a7 */ /* 0x0022a400080011ff */
[----:B--2---:R-:W-:Y:S05]  /*8150*/  @!P0 NANOSLEEP.SYNCS 0x989680 ;  /* 0x009896800000895d */ /* 0x004fea0003900000 */
[----:B------:R-:W2:Y:S02]  /*8160*/  @!P0 SYNCS.PHASECHK.TRANS64 P0, [R2+URZ+0x20], R0 ;  /* 0x00002000020085a7 */ /* 0x000ea400080010ff */
[----:B--2---:R-:W-:Y:S05]  /*8170*/  @!P0 BRA `(.L_x_103) ;  /* 0xfffffffc00f08947 */ /* 0x004fea000383ffff */
[----:B------:R-:W-:Y:S05]  /*8180*/  BRA `(.L_x_102) ;  /* 0xffffffdc00787947 */ /* 0x000fea000383ffff */
.L_x_111:
[----:B-1----:R1:W2:Y:S02]  /*8190*/  SYNCS.PHASECHK.TRANS64.TRYWAIT P0, [R0+URZ+0x20], R6 ;  /* 0x00002006000075a7 */ /* 0x0022a400080011ff */
[----:B--2---:R-:W-:Y:S05]  /*81a0*/  @!P0 NANOSLEEP.SYNCS 0x989680 ;  /* 0x009896800000895d */ /* 0x004fea0003900000 */
[----:B------:R-:W2:Y:S02]  /*81b0*/  @!P0 SYNCS.PHASECHK.TRANS64 P0, [R0+URZ+0x20], R6 ;  /* 0x00002006000085a7 */ /* 0x000ea400080010ff */
[----:B--2---:R-:W-:Y:S05]  /*81c0*/  @!P0 BRA `(.L_x_111) ;  /* 0xfffffffc00f08947 */ /* 0x004fea000383ffff */
[----:B------:R-:W-:Y:S05]  /*81d0*/  BRA `(.L_x_110) ;  /* 0xffffffe400387947 */ /* 0x000fea000383ffff */
.L_x_119:
[----:B-1----:R1:W2:Y:S02]  /*81e0*/  SYNCS.PHASECHK.TRANS64.TRYWAIT P0, [R0+URZ+0x20], R5 ;  /* 0x00002005000075a7 */ /* 0x0022a400080011ff */
[----:B--2---:R-:W-:Y:S05]  /*81f0*/  @!P0 NANOSLEEP.SYNCS 0x989680 ;  /* 0x009896800000895d */ /* 0x004fea0003900000 */
[----:B------:R-:W2:Y:S02]  /*8200*/  @!P0 SYNCS.PHASECHK.TRANS64 P0, [R0+URZ+0x20], R5 ;  /* 0x00002005000085a7 */ /* 0x000ea400080010ff */
[----:B--2---:R-:W-:Y:S05]  /*8210*/  @!P0 BRA `(.L_x_119) ;  /* 0xfffffffc00f08947 */ /* 0x004fea000383ffff */
[----:B------:R-:W-:Y:S05]  /*8220*/  BRA `(.L_x_118) ;  /* 0xffffffe800f87947 */ /* 0x000fea000383ffff */
        .weak           $__internal_0_$__cuda_sm10x_tcgen05_guardrail_trap_col_being_dealloced_not_returned_by_alloc
        .type           $__internal_0_$__cuda_sm10x_tcgen05_guardrail_trap_col_being_dealloced_not_returned_by_alloc,@function
        .size           $__internal_0_$__cuda_sm10x_tcgen05_guardrail_trap_col_being_dealloced_not_returned_by_alloc,($__internal_1_$__cuda_sm10x_tcgen05_guardrail_trap_phase_invalid_during_alloc - $__internal_0_$__cuda_sm10x_tcgen05_guardrail_trap_col_being_dealloced_not_returned_by_alloc)
$__internal_0_$__cuda_sm10x_tcgen05_guardrail_trap_col_being_dealloced_not_returned_by_alloc:
[----:B------:R-:W-:Y:S05]  /*8230*/  BPT.TRAP 0x1 ;  /* 0x000000040000795c */ /* 0x000fea0000300000 */
[----:B------:R-:W-:-:S04]  /*8240*/  HFMA2 R3, -RZ, RZ, 0, 0 ;  /* 0x00000000ff037431 */ /* 0x000fc800000001ff */
[----:B------:R-:W-:Y:S05]  /*8250*/  RET.REL.NODEC R2 `(_ZN7cutlass13device_kernelINS_4gemm6kernel13GemmUniversalIN4cute5tupleIJiiiiEEENS1_10collective13CollectiveMmaINS1_35MainloopSm100TmaUmmaWarpSpecializedILi2ELi2ELi4ENS5_IJNS4_1CILi1EEESB_SB_EEEEENS5_IJNSA_ILi128EEENSA_ILi64EEENSA_ILi32EEEEEEfNS5_IJlSB_lEEEfSI_NS4_8TiledMMAINS4_8MMA_AtomIJNS4_17SM100_MMA_TF32_SSINS_10tfloat32_tESM_fLi128ELi64ELNS4_4UMMA5MajorE0ELSO_0ELNSN_7ScaleInE0ELSP_0EEEEEENS4_6LayoutISC_NS5_IJNSA_ILi0EEEST_ST_EEEEENS5_IJNS4_10UnderscoreESW_SW_EEEEENS4_13SM90_TMA_LOADENS4_14ComposedLayoutINS4_7SwizzleILi3ELi4ELi3EEENS4_18smem_ptr_flag_bitsILi32EEENSS_INS5_IJNSA_ILi8EEESG_EEENS5_IJSG_SB_EEEEEEEvNS4_8identityESZ_S19_vS1A_EENS_8epilogue10collective18CollectiveEpilogueINS1C_23Sm100TmaWarpSpecializedILi4ELi2ELi16ELb1ELb0EEEJSH_NS5_IJNSS_ISE_SB_EENSS_INSA_ILi16EEESB_EEEEEfSI_fSI_NS1C_6fusion15FusionCallbacksIS1G_NS1L_17LinearCombinationIffffLNS_15FloatRoundStyleE2EEESH_S1K_JEEENS4_5SM1004TMEM4LOAD26SM100_TMEM_LOAD_32dp32b16xESZ_NS10_INS11_ILi2ELi4ELi3EEES14_NSS_INS5_IJS15_S1I_EEENS5_IJS1I_SB_EEEEEEENS4_39AutoVectorizingCopyWithAssumedAlignmentILi128EEENS4_14SM90_TMA_STOREES1Z_S21_S21_EEEvvEEEEvNT_6ParamsE) ;  /* 0xffffff7c02687950 */ /* 0x000fea0003c3ffff */
        .weak           $__internal_1_$__cuda_sm10x_tcgen05_guardrail_trap_phase_invalid_during_alloc
        .type           $__internal_1_$__cuda_sm10x_tcgen05_guardrail_trap_phase_invalid_during_alloc,@function
        .size           $__internal_1_$__cuda_sm10x_tcgen05_guardrail_trap_phase_invalid_during_alloc,($__internal_2_$__cuda_sm10x_tcgen05_guardrail_trap_unallocated_columns_being_dealloced - $__internal_1_$__cuda_sm10x_tcgen05_guardrail_trap_phase_invalid_during_alloc)
$__internal_1_$__cuda_sm10x_tcgen05_guardrail_trap_phase_invalid_during_alloc:
[----:B------:R-:W-:Y:S05]  /*8260*/  BPT.TRAP 0x1 ;  /* 0x000000040000795c */ /* 0x000fea0000300000 */
[----:B------:R-:W-:-:S04]  /*8270*/  MOV R3, 0x0 ;  /* 0x0000000000037802 */ /* 0x000fc80000000f00 */
[----:B------:R-:W-:Y:S05]  /*8280*/  RET.REL.NODEC R2 `(_ZN7cutlass13device_kernelINS_4gemm6kernel13GemmUniversalIN4cute5tupleIJiiiiEEENS1_10collective13CollectiveMmaINS1_35MainloopSm100TmaUmmaWarpSpecializedILi2ELi2ELi4ENS5_IJNS4_1CILi1EEESB_SB_EEEEENS5_IJNSA_ILi128EEENSA_ILi64EEENSA_ILi32EEEEEEfNS5_IJlSB_lEEEfSI_NS4_8TiledMMAINS4_8MMA_AtomIJNS4_17SM100_MMA_TF32_SSINS_10tfloat32_tESM_fLi128ELi64ELNS4_4UMMA5MajorE0ELSO_0ELNSN_7ScaleInE0ELSP_0EEEEEENS4_6LayoutISC_NS5_IJNSA_ILi0EEEST_ST_EEEEENS5_IJNS4_10UnderscoreESW_SW_EEEEENS4_13SM90_TMA_LOADENS4_14ComposedLayoutINS4_7SwizzleILi3ELi4ELi3EEENS4_18smem_ptr_flag_bitsILi32EEENSS_INS5_IJNSA_ILi8EEESG_EEENS5_IJSG_SB_EEEEEEEvNS4_8identityESZ_S19_vS1A_EENS_8epilogue10collective18CollectiveEpilogueINS1C_23Sm100TmaWarpSpecializedILi4ELi2ELi16ELb1ELb0EEEJSH_NS5_IJNSS_ISE_SB_EENSS_INSA_ILi16EEESB_EEEEEfSI_fSI_NS1C_6fusion15FusionCallbacksIS1G_NS1L_17LinearCombinationIffffLNS_15FloatRoundStyleE2EEESH_S1K_JEEENS4_5SM1004TMEM4LOAD26SM100_TMEM_LOAD_32dp32b16xESZ_NS10_INS11_ILi2ELi4ELi3EEES14_NSS_INS5_IJS15_S1I_EEENS5_IJS1I_SB_EEEEEEENS4_39AutoVectorizingCopyWithAssumedAlignmentILi128EEENS4_14SM90_TMA_STOREES1Z_S21_S21_EEEvvEEEEvNT_6ParamsE) ;  /* 0xffffff7c025c7950 */ /* 0x000fea0003c3ffff */
        .weak           $__internal_2_$__cuda_sm10x_tcgen05_guardrail_trap_unallocated_columns_being_dealloced
        .type           $__internal_2_$__cuda_sm10x_tcgen05_guardrail_trap_unallocated_columns_being_dealloced,@function
        .size           $__internal_2_$__cuda_sm10x_tcgen05_guardrail_trap_unallocated_columns_being_dealloced,(.L_x_170 - $__internal_2_$__cuda_sm10x_tcgen05_guardrail_trap_unallocated_columns_being_dealloced)
$__internal_2_$__cuda_sm10x_tcgen05_guardrail_trap_unallocated_columns_being_dealloced:
[----:B------:R-:W-:Y:S05]  /*8290*/  BPT.TRAP 0x1 ;  /* 0x000000040000795c */ /* 0x000fea0000300000 */
[----:B------:R-:W-:-:S04]  /*82a0*/  HFMA2 R3, -RZ, RZ, 0, 0 ;  /* 0x00000000ff037431 */ /* 0x000fc800000001ff */
[----:B------:R-:W-:Y:S05]  /*82b0*/  RET.REL.NODEC R2 `(_ZN7cutlass13device_kernelINS_4gemm6kernel13GemmUniversalIN4cute5tupleIJiiiiEEENS1_10collective13CollectiveMmaINS1_35MainloopSm100TmaUmmaWarpSpecializedILi2ELi2ELi4ENS5_IJNS4_1CILi1EEESB_SB_EEEEENS5_IJNSA_ILi128EEENSA_ILi64EEENSA_ILi32EEEEEEfNS5_IJlSB_lEEEfSI_NS4_8TiledMMAINS4_8MMA_AtomIJNS4_17SM100_MMA_TF32_SSINS_10tfloat32_tESM_fLi128ELi64ELNS4_4UMMA5MajorE0ELSO_0ELNSN_7ScaleInE0ELSP_0EEEEEENS4_6LayoutISC_NS5_IJNSA_ILi0EEEST_ST_EEEEENS5_IJNS4_10UnderscoreESW_SW_EEEEENS4_13SM90_TMA_LOADENS4_14ComposedLayoutINS4_7SwizzleILi3ELi4ELi3EEENS4_18smem_ptr_flag_bitsILi32EEENSS_INS5_IJNSA_ILi8EEESG_EEENS5_IJSG_SB_EEEEEEEvNS4_8identityESZ_S19_vS1A_EENS_8epilogue10collective18CollectiveEpilogueINS1C_23Sm100TmaWarpSpecializedILi4ELi2ELi16ELb1ELb0EEEJSH_NS5_IJNSS_ISE_SB_EENSS_INSA_ILi16EEESB_EEEEEfSI_fSI_NS1C_6fusion15FusionCallbacksIS1G_NS1L_17LinearCombinationIffffLNS_15FloatRoundStyleE2EEESH_S1K_JEEENS4_5SM1004TMEM4LOAD26SM100_TMEM_LOAD_32dp32b16xESZ_NS10_INS11_ILi2ELi4ELi3EEES14_NSS_INS5_IJS15_S1I_EEENS5_IJS1I_SB_EEEEEEENS4_39AutoVectorizingCopyWithAssumedAlignmentILi128EEENS4_14SM90_TMA_STOREES1Z_S21_S21_EEEvvEEEEvNT_6ParamsE) ;  /* 0xffffff7c02507950 */ /* 0x000fea0003c3ffff */
.L_x_169:
[----:B------:R-:W-:-:S00]  /*82c0*/  BRA `(.L_x_169) ;  /* 0xfffffffc00fc7947 */ /* 0x000fc0000383ffff */
[----:B------:R-:W-:-:S00]  /*82d0*/  NOP ;  /* 0x0000000000007918 */ /* 0x000fc00000000000 */
        /* <DEDUP_REMOVED lines=10> */
.L_x_170:


//--------------------- .nv.global.init           --------------------------
	.section	.nv.global.init,"aw",@progbits
.nv.global.init:
	.type		$str$27,@object
	.size		$str$27,($str$28 - $str$27)
$str$27:
        /*0000*/ 	.byte	0x28, 0x61, 0x64, 0x64, 0x72, 0x65, 0x73, 0x73, 0x20, 0x26, 0x20, 0x6d, 0x61, 0x73, 0x6b, 0x29
        /*0010*/ 	.byte	0x20, 0x3d, 0x3d, 0x20, 0x30, 0x00
	.type		$str$28,@object
	.size		$str$28,($str$26 - $str$28)
$str$28:
        /*0016*/ 	.byte	0x2f, 0x74, 0x6d, 0x70, 0x2f, 0x63, 0x75, 0x74, 0x6c, 0x61, 0x73, 0x73, 0x5f, 0x73, 0x77, 0x65
        /*0026*/ 	.byte	0x65, 0x70, 0x5f, 0x73, 0x72, 0x63, 0x2f, 0x69, 0x6e, 0x63, 0x6c, 0x75, 0x64, 0x65, 0x2f, 0x63
        /*0036*/ 	.byte	0x75, 0x74, 0x65, 0x2f, 0x70, 0x6f, 0x69, 0x6e, 0x74, 0x65, 0x72, 0x5f, 0x66, 0x6c, 0x61, 0x67
        /*0046*/ 	.byte	0x67, 0x65, 0x64, 0x2e, 0x68, 0x70, 0x70, 0x00
	.type		$str$26,@object
	.size		$str$26,($str$25 - $str$26)
$str$26:
        /*004e*/ 	.byte	0x2f, 0x74, 0x6d, 0x70, 0x2f, 0x63, 0x75, 0x74, 0x6c, 0x61, 0x73, 0x73, 0x5f, 0x73, 0x77, 0x65
        /*005e*/ 	.byte	0x65, 0x70, 0x5f, 0x73, 0x72, 0x63, 0x2f, 0x69, 0x6e, 0x63, 0x6c, 0x75, 0x64, 0x65, 0x2f, 0x63
        /*006e*/ 	.byte	0x75, 0x74, 0x65, 0x2f, 0x61, 0x74, 0x6f, 0x6d, 0x2f, 0x63, 0x6f, 0x70, 0x79, 0x5f, 0x74, 0x72
        /*007e*/ 	.byte	0x61, 0x69, 0x74, 0x73, 0x5f, 0x73, 0x6d, 0x31, 0x30, 0x30, 0x2e, 0x68, 0x70, 0x70, 0x00
	.type		$str$25,@object
	.size		$str$25,(__unnamed_1 - $str$25)
$str$25:
        /*008d*/ 	.byte	0x28, 0x28, 0x75, 0x69, 0x6e, 0x74, 0x33, 0x32, 0x5f, 0x74, 0x28, 0x74, 0x68, 0x72, 0x65, 0x61
        /*009d*/ 	.byte	0x64, 0x49, 0x64, 0x78, 0x2e, 0x78, 0x29, 0x20, 0x2f, 0x20, 0x33, 0x32, 0x29, 0x20, 0x25, 0x20
        /*00ad*/ 	.byte	0x34, 0x29, 0x20, 0x3d, 0x3d, 0x20, 0x28, 0x28, 0x28, 0x74, 0x6d, 0x65, 0x6d, 0x5f, 0x61, 0x64
        /*00bd*/ 	.byte	0x64, 0x72, 0x20, 0x3e, 0x3e, 0x20, 0x31, 0x36, 0x29, 0x20, 0x2f, 0x20, 0x33, 0x32, 0x29, 0x20
        /*00cd*/ 	.byte	0x25, 0x20, 0x34, 0x29, 0x00
	.type		__unnamed_1,@object
	.size		__unnamed_1,(__unnamed_2 - __unnamed_1)
__unnamed_1:
        /*00d2*/ 	.byte	0x61, 0x75, 0x74, 0x6f, 0x20, 0x63, 0x75, 0x74, 0x65, 0x3a, 0x3a, 0x61, 0x73, 0x5f, 0x70, 0x6f
        /* <DEDUP_REMOVED lines=23> */
        /*0252*/ 	.byte	0x43, 0x3c, 0x32, 0x30, 0x34, 0x38, 0x3e, 0x3e, 0x3e, 0x3e, 0x5d, 0x00
	.type		__unnamed_2,@object
	.size		__unnamed_2,(.L_2 - __unnamed_2)
__unnamed_2:
        /* <DEDUP_REMOVED lines=42> */
        /*04fe*/ 	.byte	0x3e, 0x5d, 0x00
.L_2:


//--------------------- .nv.shared._ZN7cutlass13device_kernelINS_4gemm6kernel13GemmUniversalIN4cute5tupleIJiiiiEEENS1_10collective13CollectiveMmaINS1_35MainloopSm100TmaUmmaWarpSpecializedILi2ELi2ELi4ENS5_IJNS4_1CILi1EEESB_SB_EEEEENS5_IJNSA_ILi128EEENSA_ILi64EEENSA_ILi32EEEEEEfNS5_IJlSB_lEEEfSI_NS4_8TiledMMAINS4_8MMA_AtomIJNS4_17SM100_MMA_TF32_SSINS_10tfloat32_tESM_fLi128ELi64ELNS4_4UMMA5MajorE0ELSO_0ELNSN_7ScaleInE0ELSP_0EEEEEENS4_6LayoutISC_NS5_IJNSA_ILi0EEEST_ST_EEEEENS5_IJNS4_10UnderscoreESW_SW_EEEEENS4_13SM90_TMA_LOADENS4_14ComposedLayoutINS4_7SwizzleILi3ELi4ELi3EEENS4_18smem_ptr_flag_bitsILi32EEENSS_INS5_IJNSA_ILi8EEESG_EEENS5_IJSG_SB_EEEEEEEvNS4_8identityESZ_S19_vS1A_EENS_8epilogue10collective18CollectiveEpilogueINS1C_23Sm100TmaWarpSpecializedILi4ELi2ELi16ELb1ELb0EEEJSH_NS5_IJNSS_ISE_SB_EENSS_INSA_ILi16EEESB_EEEEEfSI_fSI_NS1C_6fusion15FusionCallbacksIS1G_NS1L_17LinearCombinationIffffLNS_15FloatRoundStyleE2EEESH_S1K_JEEENS4_5SM1004TMEM4LOAD26SM100_TMEM_LOAD_32dp32b16xESZ_NS10_INS11_ILi2ELi4ELi3EEES14_NSS_INS5_IJS15_S1I_EEENS5_IJS1I_SB_EEEEEEENS4_39AutoVectorizingCopyWithAssumedAlignmentILi128EEENS4_14SM90_TMA_STOREES1Z_S21_S21_EEEvvEEEEvNT_6ParamsE --------------------------
	.section	.nv.shared._ZN7cutlass13device_kernelINS_4gemm6kernel13GemmUniversalIN4cute5tupleIJiiiiEEENS1_10collective13CollectiveMmaINS1_35MainloopSm100TmaUmmaWarpSpecializedILi2ELi2ELi4ENS5_IJNS4_1CILi1EEESB_SB_EEEEENS5_IJNSA_ILi128EEENSA_ILi64EEENSA_ILi32EEEEEEfNS5_IJlSB_lEEEfSI_NS4_8TiledMMAINS4_8MMA_AtomIJNS4_17SM100_MMA_TF32_SSINS_10tfloat32_tESM_fLi128ELi64ELNS4_4UMMA5MajorE0ELSO_0ELNSN_7ScaleInE0ELSP_0EEEEEENS4_6LayoutISC_NS5_IJNSA_ILi0EEEST_ST_EEEEENS5_IJNS4_10UnderscoreESW_SW_EEEEENS4_13SM90_TMA_LOADENS4_14ComposedLayoutINS4_7SwizzleILi3ELi4ELi3EEENS4_18smem_ptr_flag_bitsILi32EEENSS_INS5_IJNSA_ILi8EEESG_EEENS5_IJSG_SB_EEEEEEEvNS4_8identityESZ_S19_vS1A_EENS_8epilogue10collective18CollectiveEpilogueINS1C_23Sm100TmaWarpSpecializedILi4ELi2ELi16ELb1ELb0EEEJSH_NS5_IJNSS_ISE_SB_EENSS_INSA_ILi16EEESB_EEEEEfSI_fSI_NS1C_6fusion15FusionCallbacksIS1G_NS1L_17LinearCombinationIffffLNS_15FloatRoundStyleE2EEESH_S1K_JEEENS4_5SM1004TMEM4LOAD26SM100_TMEM_LOAD_32dp32b16xESZ_NS10_INS11_ILi2ELi4ELi3EEES14_NSS_INS5_IJS15_S1I_EEENS5_IJS1I_SB_EEEEEEENS4_39AutoVectorizingCopyWithAssumedAlignmentILi128EEENS4_14SM90_TMA_STOREES1Z_S21_S21_EEEvvEEEEvNT_6ParamsE,"aw",@nobits
	.sectionflags	@""
	.align	16
	.zero		1024


//--------------------- .nv.shared.reserved.0     --------------------------
	.section	.nv.shared.reserved.0,"aw",@nobits
	.weak		__nv_reservedSMEM_offset_0_alias
	.size		__nv_reservedSMEM_offset_0_alias, 0, 64
	.other		__nv_reservedSMEM_offset_0_alias,@"STO_CUDA_RESERVED_SHARED STV_DEFAULT"
__nv_reservedSMEM_offset_0_alias:
	.zero		0
.nv.shared.reserved.0:
	.zero		64
	.weak		__nv_reservedSMEM_tcgen05_partition
	.type		__nv_reservedSMEM_tcgen05_partition,@object
	.size		__nv_reservedSMEM_tcgen05_partition,(.L_0 - __nv_reservedSMEM_tcgen05_partition)
__nv_reservedSMEM_tcgen05_partition:
	.zero		32
.L_0:


//--------------------- .nv.global                --------------------------
	.section	.nv.global,"aw",@nobits
.nv.global:
	.type		_ZN40_INTERNAL_84f5f0e3_4_k_cu_5d9fd154_200324cute1_E,@object
	.size		_ZN40_INTERNAL_84f5f0e3_4_k_cu_5d9fd154_200324cute1_E,(_ZN40_INTERNAL_84f5f0e3_4_k_cu_5d9fd154_200324cuda3std3__45__cpo6cbeginE - _ZN40_INTERNAL_84f5f0e3_4_k_cu_5d9fd154_200324cute1_E)
_ZN40_INTERNAL_84f5f0e3_4_k_cu_5d9fd154_200324cute1_E:
	.zero		1
	.type		_ZN40_INTERNAL_84f5f0e3_4_k_cu_5d9fd154_200324cuda3std3__45__cpo6cbeginE,@object
	.size		_ZN40_INTERNAL_84f5f0e3_4_k_cu_5d9fd154_200324cuda3std3__45__cpo6cbeginE,(_ZN40_INTERNAL_84f5f0e3_4_k_cu_5d9fd154_200324cuda3std3__48in_placeE - _ZN40_INTERNAL_84f5f0e3_4_k_cu_5d9fd154_200324cuda3std3__45__cpo6cbeginE)
_ZN40_INTERNAL_84f5f0e3_4_k_cu_5d9fd154_200324cuda3std3__45__cpo6cbeginE:
	.zero		1
	.type		_ZN40_INTERNAL_84f5f0e3_4_k_cu_5d9fd154_200324cuda3std3__48in_placeE,@object
	.size		_ZN40_INTERNAL_84f5f0e3_4_k_cu_5d9fd154_200324cuda3std3__48in_placeE,(_ZN40_INTERNAL_84f5f0e3_4_k_cu_5d9fd154_200324cuda3std6ranges3__45__cpo9iter_moveE - _ZN40_INTERNAL_84f5f0e3_4_k_cu_5d9fd154_200324cuda3std3__48in_placeE)
_ZN40_INTERNAL_84f5f0e3_4_k_cu_5d9fd154_200324cuda3std3__48in_placeE:
	.zero		1
	.type		_ZN40_INTERNAL_84f5f0e3_4_k_cu_5d9fd154_200324cuda3std6ranges3__45__cpo9iter_moveE,@object
	.size		_ZN40_INTERNAL_84f5f0e3_4_k_cu_5d9fd154_200324cuda3std6ranges3__45__cpo9iter_moveE,(_ZN40_INTERNAL_84f5f0e3_4_k_cu_5d9fd154_200324cuda3std3__45__cpo5beginE - _ZN40_INTERNAL_84f5f0e3_4_k_cu_5d9fd154_200324cuda3std6ranges3__45__cpo9iter_moveE)
_ZN40_INTERNAL_84f5f0e3_4_k_cu_5d9fd154_200324cuda3std6ranges3__45__cpo9iter_moveE:
	.zero		1
	.type		_ZN40_INTERNAL_84f5f0e3_4_k_cu_5d9fd154_200324cuda3std3__45__cpo5beginE,@object
	.size		_ZN40_INTERNAL_84f5f0e3_4_k_cu_5d9fd154_200324cuda3std3__45__cpo5beginE,(_ZN40_INTERNAL_84f5f0e3_4_k_cu_5d9fd154_200324cuda3std3__442_GLOBAL__N__84f5f0e3_4_k_cu_5d9fd154_200326ignoreE - _ZN40_INTERNAL_84f5f0e3_4_k_cu_5d9fd154_200324cuda3std3__45__cpo5beginE)
_ZN40_INTERNAL_84f5f0e3_4_k_cu_5d9fd154_200324cuda3std3__45__cpo5beginE:
	.zero		1
	.type		_ZN40_INTERNAL_84f5f0e3_4_k_cu_5d9fd154_200324cuda3std3__442_GLOBAL__N__84f5f0e3_4_k_cu_5d9fd154_200326ignoreE,@object
	.size		_ZN40_INTERNAL_84f5f0e3_4_k_cu_5d9fd154_200324cuda3std3__442_GLOBAL__N__84f5f0e3_4_k_cu_5d9fd154_200326ignoreE,(_ZN40_INTERNAL_84f5f0e3_4_k_cu_5d9fd154_200324cute7productE - _ZN40_INTERNAL_84f5f0e3_4_k_cu_5d9fd154_200324cuda3std3__442_GLOBAL__N__84f5f0e3_4_k_cu_5d9fd154_200326ignoreE)
_ZN40_INTERNAL_84f5f0e3_4_k_cu_5d9fd154_200324cuda3std3__442_GLOBAL__N__84f5f0e3_4_k_cu_5d9fd154_200326ignoreE:
	.zero		1
	.type		_ZN40_INTERNAL_84f5f0e3_4_k_cu_5d9fd154_200324cute7productE,@object
	.size		_ZN40_INTERNAL_84f5f0e3_4_k_cu_5d9fd154_200324cute7productE,(_ZN40_INTERNAL_84f5f0e3_4_k_cu_5d9fd154_200324cuda3std3__45__cpo3endE - _ZN40_INTERNAL_84f5f0e3_4_k_cu_5d9fd154_200324cute7productE)
_ZN40_INTERNAL_84f5f0e3_4_k_cu_5d9fd154_200324cute7productE:
	.zero		1
	.type		_ZN40_INTERNAL_84f5f0e3_4_k_cu_5d9fd154_200324cuda3std3__45__cpo3endE,@object
	.size		_ZN40_INTERNAL_84f5f0e3_4_k_cu_5d9fd154_200324cuda3std3__45__cpo3endE,(_ZN40_INTERNAL_84f5f0e3_4_k_cu_5d9fd154_200324cuda3std3__419piecewise_constructE - _ZN40_INTERNAL_84f5f0e3_4_k_cu_5d9fd154_200324cuda3std3__45__cpo3endE)
_ZN40_INTERNAL_84f5f0e3_4_k_cu_5d9fd154_200324cuda3std3__45__cpo3endE:
	.zero		1
	.type		_ZN40_INTERNAL_84f5f0e3_4_k_cu_5d9fd154_200324cuda3std3__419piecewise_constructE,@object
	.size		_ZN40_INTERNAL_84f5f0e3_4_k_cu_5d9fd154_200324cuda3std3__419piecewise_constructE,(_ZN40_INTERNAL_84f5f0e3_4_k_cu_5d9fd154_200324cuda3std3__45__cpo4cendE - _ZN40_INTERNAL_84f5f0e3_4_k_cu_5d9fd154_200324cuda3std3__419piecewise_constructE)
_ZN40_INTERNAL_84f5f0e3_4_k_cu_5d9fd154_200324cuda3std3__419piecewise_constructE:
	.zero		1
	.type		_ZN40_INTERNAL_84f5f0e3_4_k_cu_5d9fd154_200324cuda3std3__45__cpo4cendE,@object
	.size		_ZN40_INTERNAL_84f5f0e3_4_k_cu_5d9fd154_200324cuda3std3__45__cpo4cendE,(_ZN40_INTERNAL_84f5f0e3_4_k_cu_5d9fd154_200324cuda3std6ranges3__45__cpo4swapE - _ZN40_INTERNAL_84f5f0e3_4_k_cu_5d9fd154_200324cuda3std3__45__cpo4cendE)
_ZN40_INTERNAL_84f5f0e3_4_k_cu_5d9fd154_200324cuda3std3__45__cpo4cendE:
	.zero		1
	.type		_ZN40_INTERNAL_84f5f0e3_4_k_cu_5d9fd154_200324cuda3std6ranges3__45__cpo4swapE,@object
	.size		_ZN40_INTERNAL_84f5f0e3_4_k_cu_5d9fd154_200324cuda3std6ranges3__45__cpo4swapE,(.L_10 - _ZN40_INTERNAL_84f5f0e3_4_k_cu_5d9fd154_200324cuda3std6ranges3__45__cpo4swapE)
_ZN40_INTERNAL_84f5f0e3_4_k_cu_5d9fd154_200324cuda3std6ranges3__45__cpo4swapE:
	.zero		1
.L_10:


//--------------------- .nv.constant0._ZN7cutlass13device_kernelINS_4gemm6kernel13GemmUniversalIN4cute5tupleIJiiiiEEENS1_10collective13CollectiveMmaINS1_35MainloopSm100TmaUmmaWarpSpecializedILi2ELi2ELi4ENS5_IJNS4_1CILi1EEESB_SB_EEEEENS5_IJNSA_ILi128EEENSA_ILi64EEENSA_ILi32EEEEEEfNS5_IJlSB_lEEEfSI_NS4_8TiledMMAINS4_8MMA_AtomIJNS4_17SM100_MMA_TF32_SSINS_10tfloat32_tESM_fLi128ELi64ELNS4_4UMMA5MajorE0ELSO_0ELNSN_7ScaleInE0ELSP_0EEEEEENS4_6LayoutISC_NS5_IJNSA_ILi0EEEST_ST_EEEEENS5_IJNS4_10UnderscoreESW_SW_EEEEENS4_13SM90_TMA_LOADENS4_14ComposedLayoutINS4_7SwizzleILi3ELi4ELi3EEENS4_18smem_ptr_flag_bitsILi32EEENSS_INS5_IJNSA_ILi8EEESG_EEENS5_IJSG_SB_EEEEEEEvNS4_8identityESZ_S19_vS1A_EENS_8epilogue10collective18CollectiveEpilogueINS1C_23Sm100TmaWarpSpecializedILi4ELi2ELi16ELb1ELb0EEEJSH_NS5_IJNSS_ISE_SB_EENSS_INSA_ILi16EEESB_EEEEEfSI_fSI_NS1C_6fusion15FusionCallbacksIS1G_NS1L_17LinearCombinationIffffLNS_15FloatRoundStyleE2EEESH_S1K_JEEENS4_5SM1004TMEM4LOAD26SM100_TMEM_LOAD_32dp32b16xESZ_NS10_INS11_ILi2ELi4ELi3EEES14_NSS_INS5_IJS15_S1I_EEENS5_IJS1I_SB_EEEEEEENS4_39AutoVectorizingCopyWithAssumedAlignmentILi128EEENS4_14SM90_TMA_STOREES1Z_S21_S21_EEEvvEEEEvNT_6ParamsE --------------------------
	.section	.nv.constant0._ZN7cutlass13device_kernelINS_4gemm6kernel13GemmUniversalIN4cute5tupleIJiiiiEEENS1_10collective13CollectiveMmaINS1_35MainloopSm100TmaUmmaWarpSpecializedILi2ELi2ELi4ENS5_IJNS4_1CILi1EEESB_SB_EEEEENS5_IJNSA_ILi128EEENSA_ILi64EEENSA_ILi32EEEEEEfNS5_IJlSB_lEEEfSI_NS4_8TiledMMAINS4_8MMA_AtomIJNS4_17SM100_MMA_TF32_SSINS_10tfloat32_tESM_fLi128ELi64ELNS4_4UMMA5MajorE0ELSO_0ELNSN_7ScaleInE0ELSP_0EEEEEENS4_6LayoutISC_NS5_IJNSA_ILi0EEEST_ST_EEEEENS5_IJNS4_10UnderscoreESW_SW_EEEEENS4_13SM90_TMA_LOADENS4_14ComposedLayoutINS4_7SwizzleILi3ELi4ELi3EEENS4_18smem_ptr_flag_bitsILi32EEENSS_INS5_IJNSA_ILi8EEESG_EEENS5_IJSG_SB_EEEEEEEvNS4_8identityESZ_S19_vS1A_EENS_8epilogue10collective18CollectiveEpilogueINS1C_23Sm100TmaWarpSpecializedILi4ELi2ELi16ELb1ELb0EEEJSH_NS5_IJNSS_ISE_SB_EENSS_INSA_ILi16EEESB_EEEEEfSI_fSI_NS1C_6fusion15FusionCallbacksIS1G_NS1L_17LinearCombinationIffffLNS_15FloatRoundStyleE2EEESH_S1K_JEEENS4_5SM1004TMEM4LOAD26SM100_TMEM_LOAD_32dp32b16xESZ_NS10_INS11_ILi2ELi4ELi3EEES14_NSS_INS5_IJS15_S1I_EEENS5_IJS1I_SB_EEEEEEENS4_39AutoVectorizingCopyWithAssumedAlignmentILi128EEENS4_14SM90_TMA_STOREES1Z_S21_S21_EEEvvEEEEvNT_6ParamsE,"a",@progbits
	.sectionflags	@""
	.align	4
.nv.constant0._ZN7cutlass13device_kernelINS_4gemm6kernel13GemmUniversalIN4cute5tupleIJiiiiEEENS1_10collective13CollectiveMmaINS1_35MainloopSm100TmaUmmaWarpSpecializedILi2ELi2ELi4ENS5_IJNS4_1CILi1EEESB_SB_EEEEENS5_IJNSA_ILi128EEENSA_ILi64EEENSA_ILi32EEEEEEfNS5_IJlSB_lEEEfSI_NS4_8TiledMMAINS4_8MMA_AtomIJNS4_17SM100_MMA_TF32_SSINS_10tfloat32_tESM_fLi128ELi64ELNS4_4UMMA5MajorE0ELSO_0ELNSN_7ScaleInE0ELSP_0EEEEEENS4_6LayoutISC_NS5_IJNSA_ILi0EEEST_ST_EEEEENS5_IJNS4_10UnderscoreESW_SW_EEEEENS4_13SM90_TMA_LOADENS4_14ComposedLayoutINS4_7SwizzleILi3ELi4ELi3EEENS4_18smem_ptr_flag_bitsILi32EEENSS_INS5_IJNSA_ILi8EEESG_EEENS5_IJSG_SB_EEEEEEEvNS4_8identityESZ_S19_vS1A_EENS_8epilogue10collective18CollectiveEpilogueINS1C_23Sm100TmaWarpSpecializedILi4ELi2ELi16ELb1ELb0EEEJSH_NS5_IJNSS_ISE_SB_EENSS_INSA_ILi16EEESB_EEEEEfSI_fSI_NS1C_6fusion15FusionCallbacksIS1G_NS1L_17LinearCombinationIffffLNS_15FloatRoundStyleE2EEESH_S1K_JEEENS4_5SM1004TMEM4LOAD26SM100_TMEM_LOAD_32dp32b16xESZ_NS10_INS11_ILi2ELi4ELi3EEES14_NSS_INS5_IJS15_S1I_EEENS5_IJS1I_SB_EEEEEEENS4_39AutoVectorizingCopyWithAssumedAlignmentILi128EEENS4_14SM90_TMA_STOREES1Z_S21_S21_EEEvvEEEEvNT_6ParamsE:
	.zero		2944


//--------------------- SYMBOLS --------------------------

	.type		.nv.reservedSmem.offset0,@object
	.size		.nv.reservedSmem.offset0,0x4
	.type		.nv.reservedSmem.cap,@object
	.size		.nv.reservedSmem.cap,0x4
	.type		__assertfail,@function
